//
// Generated by NVIDIA NVVM Compiler
//
// Compiler Build ID: CL-36424714
// Cuda compilation tools, release 13.0, V13.0.88
// Based on NVVM 20.0.0
//

.version 9.0
.target sm_100
.address_size 64

	// .globl	_Z7dkernelPlS_S_iiiiii
.extern .shared .align 16 .b8 shared_memory[];

.visible .entry _Z7dkernelPlS_S_iiiiii(
	.param .u64 .ptr .align 1 _Z7dkernelPlS_S_iiiiii_param_0,
	.param .u64 .ptr .align 1 _Z7dkernelPlS_S_iiiiii_param_1,
	.param .u64 .ptr .align 1 _Z7dkernelPlS_S_iiiiii_param_2,
	.param .u32 _Z7dkernelPlS_S_iiiiii_param_3,
	.param .u32 _Z7dkernelPlS_S_iiiiii_param_4,
	.param .u32 _Z7dkernelPlS_S_iiiiii_param_5,
	.param .u32 _Z7dkernelPlS_S_iiiiii_param_6,
	.param .u32 _Z7dkernelPlS_S_iiiiii_param_7,
	.param .u32 _Z7dkernelPlS_S_iiiiii_param_8
)
{
	.reg .pred 	%p<98>;
	.reg .b32 	%r<122>;
	.reg .b64 	%rd<129>;

	ld.param.u64 	%rd59, [_Z7dkernelPlS_S_iiiiii_param_0];
	ld.param.u64 	%rd57, [_Z7dkernelPlS_S_iiiiii_param_1];
	ld.param.u32 	%r44, [_Z7dkernelPlS_S_iiiiii_param_3];
	ld.param.u32 	%r45, [_Z7dkernelPlS_S_iiiiii_param_4];
	ld.param.u32 	%r46, [_Z7dkernelPlS_S_iiiiii_param_5];
	ld.param.u32 	%r47, [_Z7dkernelPlS_S_iiiiii_param_6];
	ld.param.u32 	%r48, [_Z7dkernelPlS_S_iiiiii_param_7];
	cvta.to.global.u64 	%rd1, %rd59;
	mul.lo.s32 	%r49, %r47, %r46;
	mul.lo.s32 	%r1, %r49, %r48;
	mov.u32 	%r50, %ctaid.x;
	mov.u32 	%r2, %ntid.x;
	mov.u32 	%r3, %tid.x;
	mad.lo.s32 	%r4, %r50, %r2, %r3;
	mov.u32 	%r51, %ctaid.y;
	mov.u32 	%r52, %ntid.y;
	mov.u32 	%r53, %tid.y;
	mad.lo.s32 	%r5, %r51, %r52, %r53;
	mov.u32 	%r6, %ctaid.z;
	setp.ge.s32 	%p3, %r3, %r1;
	@%p3 bra 	$L__BB0_3;
	mul.lo.s32 	%r7, %r1, %r6;
	cvta.to.global.u64 	%rd2, %rd57;
	mov.u32 	%r113, %r3;
$L__BB0_2:
	add.s32 	%r54, %r113, %r7;
	mul.wide.s32 	%rd60, %r54, 8;
	add.s64 	%rd61, %rd2, %rd60;
	ld.global.u64 	%rd62, [%rd61];
	shl.b32 	%r55, %r113, 3;
	mov.u32 	%r56, shared_memory;
	add.s32 	%r57, %r56, %r55;
	st.shared.u64 	[%r57], %rd62;
	add.s32 	%r113, %r113, %r2;
	setp.lt.s32 	%p4, %r113, %r1;
	@%p4 bra 	$L__BB0_2;
$L__BB0_3:
	bar.sync 	0;
	sub.s32 	%r58, 6144, %r1;
	shl.b32 	%r59, %r1, 3;
	mov.u32 	%r60, shared_memory;
	add.s32 	%r10, %r60, %r59;
	mul.lo.s32 	%r11, %r45, %r44;
	div.s32 	%r12, %r58, %r11;
	setp.lt.s32 	%p5, %r12, 1;
	@%p5 bra 	$L__BB0_9;
	mov.b32 	%r114, 0;
$L__BB0_5:
	setp.ge.s32 	%p6, %r3, %r11;
	@%p6 bra 	$L__BB0_8;
	mul.lo.s32 	%r14, %r114, %r44;
	mul.lo.s32 	%r15, %r14, %r45;
	mov.u32 	%r115, %r3;
$L__BB0_7:
	div.s32 	%r62, %r115, %r45;
	add.s32 	%r63, %r62, %r14;
	mul.lo.s32 	%r64, %r62, %r45;
	sub.s32 	%r65, %r115, %r64;
	mad.lo.s32 	%r66, %r63, %r45, %r65;
	mul.wide.s32 	%rd63, %r66, 8;
	add.s64 	%rd64, %rd1, %rd63;
	ld.global.u64 	%rd65, [%rd64];
	add.s32 	%r67, %r115, %r15;
	shl.b32 	%r68, %r67, 3;
	add.s32 	%r69, %r10, %r68;
	st.shared.u64 	[%r69], %rd65;
	add.s32 	%r115, %r115, %r2;
	setp.lt.s32 	%p7, %r115, %r11;
	@%p7 bra 	$L__BB0_7;
$L__BB0_8:
	add.s32 	%r114, %r114, 1;
	setp.ne.s32 	%p8, %r114, %r12;
	@%p8 bra 	$L__BB0_5;
$L__BB0_9:
	bar.sync 	0;
	setp.ge.s32 	%p9, %r4, %r45;
	setp.ge.s32 	%p10, %r5, %r44;
	or.pred  	%p11, %p9, %p10;
	@%p11 bra 	$L__BB0_39;
	setp.lt.s32 	%p12, %r46, 1;
	mov.b64 	%rd117, 0;
	@%p12 bra 	$L__BB0_38;
	shr.u32 	%r70, %r48, 1;
	sub.s32 	%r19, %r4, %r70;
	min.s32 	%r71, %r47, %r48;
	setp.lt.s32 	%p13, %r71, 1;
	@%p13 bra 	$L__BB0_38;
	and.b32  	%r20, %r48, 3;
	and.b32  	%r21, %r48, 2147483644;
	mov.b64 	%rd117, 0;
	mov.b32 	%r116, 0;
$L__BB0_13:
	setp.lt.s32 	%p1, %r116, %r12;
	mov.b32 	%r117, 0;
$L__BB0_14:
	shr.u32 	%r74, %r47, 1;
	sub.s32 	%r75, %r5, %r74;
	add.s32 	%r76, %r75, %r117;
	setp.gt.s32 	%p14, %r76, -1;
	setp.lt.s32 	%p15, %r76, %r44;
	and.pred  	%p2, %p14, %p15;
	mad.lo.s32 	%r77, %r116, %r44, %r76;
	mul.lo.s32 	%r24, %r77, %r45;
	mad.lo.s32 	%r78, %r116, %r47, %r117;
	mul.lo.s32 	%r25, %r78, %r48;
	@%p1 bra 	$L__BB0_40;
	setp.lt.u32 	%p16, %r48, 4;
	mov.b32 	%r119, 0;
	@%p16 bra 	$L__BB0_26;
	mov.b32 	%r118, 0;
$L__BB0_17:
	add.s32 	%r27, %r19, %r118;
	setp.gt.s32 	%p17, %r27, -1;
	setp.lt.s32 	%p18, %r27, %r45;
	and.pred  	%p19, %p17, %p18;
	and.pred  	%p20, %p19, %p2;
	add.s32 	%r81, %r27, %r24;
	mul.wide.s32 	%rd71, %r81, 8;
	add.s64 	%rd6, %rd1, %rd71;
	mov.b64 	%rd108, 0;
	not.pred 	%p21, %p20;
	@%p21 bra 	$L__BB0_19;
	ld.global.u64 	%rd108, [%rd6];
$L__BB0_19:
	add.s32 	%r82, %r118, %r25;
	shl.b32 	%r83, %r82, 3;
	mov.u32 	%r84, shared_memory;
	add.s32 	%r28, %r84, %r83;
	ld.shared.u64 	%rd73, [%r28];
	mad.lo.s64 	%rd9, %rd73, %rd108, %rd117;
	add.s32 	%r85, %r27, 1;
	setp.gt.s32 	%p22, %r85, -1;
	setp.lt.s32 	%p23, %r85, %r45;
	and.pred  	%p24, %p22, %p23;
	and.pred  	%p25, %p24, %p2;
	mov.b64 	%rd109, 0;
	not.pred 	%p26, %p25;
	@%p26 bra 	$L__BB0_21;
	ld.global.u64 	%rd109, [%rd6+8];
$L__BB0_21:
	ld.shared.u64 	%rd75, [%r28+8];
	mad.lo.s64 	%rd12, %rd75, %rd109, %rd9;
	add.s32 	%r86, %r27, 2;
	setp.gt.s32 	%p27, %r86, -1;
	setp.lt.s32 	%p28, %r86, %r45;
	and.pred  	%p29, %p27, %p28;
	and.pred  	%p30, %p29, %p2;
	mov.b64 	%rd110, 0;
	not.pred 	%p31, %p30;
	@%p31 bra 	$L__BB0_23;
	ld.global.u64 	%rd110, [%rd6+16];
$L__BB0_23:
	ld.shared.u64 	%rd77, [%r28+16];
	mad.lo.s64 	%rd15, %rd77, %rd110, %rd12;
	add.s32 	%r87, %r27, 3;
	setp.gt.s32 	%p32, %r87, -1;
	setp.lt.s32 	%p33, %r87, %r45;
	and.pred  	%p34, %p32, %p33;
	and.pred  	%p35, %p34, %p2;
	mov.b64 	%rd111, 0;
	not.pred 	%p36, %p35;
	@%p36 bra 	$L__BB0_25;
	ld.global.u64 	%rd111, [%rd6+24];
$L__BB0_25:
	ld.shared.u64 	%rd78, [%r28+24];
	mad.lo.s64 	%rd117, %rd78, %rd111, %rd15;
	add.s32 	%r118, %r118, 4;
	setp.ne.s32 	%p37, %r118, %r21;
	mov.u32 	%r119, %r21;
	@%p37 bra 	$L__BB0_17;
$L__BB0_26:
	setp.eq.s32 	%p38, %r20, 0;
	@%p38 bra 	$L__BB0_36;
	add.s32 	%r31, %r19, %r119;
	setp.gt.s32 	%p39, %r31, -1;
	setp.lt.s32 	%p40, %r31, %r45;
	and.pred  	%p41, %p39, %p40;
	and.pred  	%p42, %p41, %p2;
	add.s32 	%r88, %r31, %r24;
	mul.wide.s32 	%rd80, %r88, 8;
	add.s64 	%rd21, %rd1, %rd80;
	mov.b64 	%rd114, 0;
	not.pred 	%p43, %p42;
	@%p43 bra 	$L__BB0_29;
	ld.global.u64 	%rd114, [%rd21];
$L__BB0_29:
	setp.eq.s32 	%p44, %r20, 1;
	add.s32 	%r89, %r119, %r25;
	shl.b32 	%r90, %r89, 3;
	mov.u32 	%r91, shared_memory;
	add.s32 	%r32, %r91, %r90;
	ld.shared.u64 	%rd81, [%r32];
	mad.lo.s64 	%rd117, %rd81, %rd114, %rd117;
	@%p44 bra 	$L__BB0_36;
	add.s32 	%r92, %r31, 1;
	setp.gt.s32 	%p45, %r92, -1;
	setp.lt.s32 	%p46, %r92, %r45;
	and.pred  	%p47, %p45, %p46;
	and.pred  	%p48, %p47, %p2;
	mov.b64 	%rd115, 0;
	not.pred 	%p49, %p48;
	@%p49 bra 	$L__BB0_32;
	ld.global.u64 	%rd115, [%rd21+8];
$L__BB0_32:
	setp.eq.s32 	%p50, %r20, 2;
	ld.shared.u64 	%rd83, [%r32+8];
	mad.lo.s64 	%rd117, %rd83, %rd115, %rd117;
	@%p50 bra 	$L__BB0_36;
	add.s32 	%r93, %r31, 2;
	setp.gt.s32 	%p51, %r93, -1;
	setp.lt.s32 	%p52, %r93, %r45;
	and.pred  	%p53, %p51, %p52;
	and.pred  	%p54, %p53, %p2;
	mov.b64 	%rd116, 0;
	not.pred 	%p55, %p54;
	@%p55 bra 	$L__BB0_35;
	ld.global.u64 	%rd116, [%rd21+16];
$L__BB0_35:
	ld.shared.u64 	%rd85, [%r32+16];
	mad.lo.s64 	%rd117, %rd85, %rd116, %rd117;
$L__BB0_36:
	add.s32 	%r117, %r117, 1;
	setp.eq.s32 	%p96, %r117, %r47;
	@%p96 bra 	$L__BB0_37;
	bra.uni 	$L__BB0_14;
$L__BB0_37:
	add.s32 	%r116, %r116, 1;
	setp.ne.s32 	%p97, %r116, %r46;
	@%p97 bra 	$L__BB0_13;
$L__BB0_38:
	ld.param.u64 	%rd104, [_Z7dkernelPlS_S_iiiiii_param_2];
	mad.lo.s32 	%r111, %r44, %r6, %r5;
	mad.lo.s32 	%r112, %r111, %r45, %r4;
	cvta.to.global.u64 	%rd101, %rd104;
	mul.wide.s32 	%rd102, %r112, 8;
	add.s64 	%rd103, %rd101, %rd102;
	st.global.u64 	[%rd103], %rd117;
$L__BB0_39:
	ret;
$L__BB0_40:
	setp.lt.u32 	%p56, %r48, 4;
	mov.b32 	%r121, 0;
	@%p56 bra 	$L__BB0_51;
	mov.b32 	%r120, 0;
$L__BB0_42:
	add.s32 	%r35, %r19, %r120;
	setp.gt.s32 	%p57, %r35, -1;
	setp.lt.s32 	%p58, %r35, %r45;
	and.pred  	%p59, %p57, %p58;
	and.pred  	%p60, %p59, %p2;
	add.s32 	%r96, %r35, %r24;
	shl.b32 	%r97, %r96, 3;
	add.s32 	%r36, %r10, %r97;
	mov.b64 	%rd119, 0;
	not.pred 	%p61, %p60;
	@%p61 bra 	$L__BB0_44;
	ld.shared.u64 	%rd119, [%r36];
$L__BB0_44:
	add.s32 	%r98, %r120, %r25;
	shl.b32 	%r99, %r98, 3;
	mov.u32 	%r100, shared_memory;
	add.s32 	%r37, %r100, %r99;
	ld.shared.u64 	%rd89, [%r37];
	mad.lo.s64 	%rd35, %rd89, %rd119, %rd117;
	add.s32 	%r101, %r35, 1;
	setp.gt.s32 	%p62, %r101, -1;
	setp.lt.s32 	%p63, %r101, %r45;
	and.pred  	%p64, %p62, %p63;
	and.pred  	%p65, %p64, %p2;
	mov.b64 	%rd120, 0;
	not.pred 	%p66, %p65;
	@%p66 bra 	$L__BB0_46;
	ld.shared.u64 	%rd120, [%r36+8];
$L__BB0_46:
	ld.shared.u64 	%rd91, [%r37+8];
	mad.lo.s64 	%rd38, %rd91, %rd120, %rd35;
	add.s32 	%r102, %r35, 2;
	setp.gt.s32 	%p67, %r102, -1;
	setp.lt.s32 	%p68, %r102, %r45;
	and.pred  	%p69, %p67, %p68;
	and.pred  	%p70, %p69, %p2;
	mov.b64 	%rd121, 0;
	not.pred 	%p71, %p70;
	@%p71 bra 	$L__BB0_48;
	ld.shared.u64 	%rd121, [%r36+16];
$L__BB0_48:
	ld.shared.u64 	%rd93, [%r37+16];
	mad.lo.s64 	%rd41, %rd93, %rd121, %rd38;
	add.s32 	%r103, %r35, 3;
	setp.gt.s32 	%p72, %r103, -1;
	setp.lt.s32 	%p73, %r103, %r45;
	and.pred  	%p74, %p72, %p73;
	and.pred  	%p75, %p74, %p2;
	mov.b64 	%rd122, 0;
	not.pred 	%p76, %p75;
	@%p76 bra 	$L__BB0_50;
	ld.shared.u64 	%rd122, [%r36+24];
$L__BB0_50:
	ld.shared.u64 	%rd94, [%r37+24];
	mad.lo.s64 	%rd117, %rd94, %rd122, %rd41;
	add.s32 	%r120, %r120, 4;
	setp.ne.s32 	%p77, %r120, %r21;
	mov.u32 	%r121, %r21;
	@%p77 bra 	$L__BB0_42;
$L__BB0_51:
	setp.eq.s32 	%p78, %r20, 0;
	@%p78 bra 	$L__BB0_36;
	add.s32 	%r40, %r19, %r121;
	setp.gt.s32 	%p79, %r40, -1;
	setp.lt.s32 	%p80, %r40, %r45;
	and.pred  	%p81, %p79, %p80;
	and.pred  	%p82, %p81, %p2;
	add.s32 	%r104, %r40, %r24;
	shl.b32 	%r105, %r104, 3;
	add.s32 	%r41, %r10, %r105;
	mov.b64 	%rd125, 0;
	not.pred 	%p83, %p82;
	@%p83 bra 	$L__BB0_54;
	ld.shared.u64 	%rd125, [%r41];
$L__BB0_54:
	setp.eq.s32 	%p84, %r20, 1;
	add.s32 	%r106, %r121, %r25;
	shl.b32 	%r107, %r106, 3;
	mov.u32 	%r108, shared_memory;
	add.s32 	%r42, %r108, %r107;
	ld.shared.u64 	%rd96, [%r42];
	mad.lo.s64 	%rd117, %rd96, %rd125, %rd117;
	@%p84 bra 	$L__BB0_36;
	add.s32 	%r109, %r40, 1;
	setp.gt.s32 	%p85, %r109, -1;
	setp.lt.s32 	%p86, %r109, %r45;
	and.pred  	%p87, %p85, %p86;
	and.pred  	%p88, %p87, %p2;
	mov.b64 	%rd126, 0;
	not.pred 	%p89, %p88;
	@%p89 bra 	$L__BB0_57;
	ld.shared.u64 	%rd126, [%r41+8];
$L__BB0_57:
	setp.eq.s32 	%p90, %r20, 2;
	ld.shared.u64 	%rd98, [%r42+8];
	mad.lo.s64 	%rd117, %rd98, %rd126, %rd117;
	@%p90 bra 	$L__BB0_36;
	add.s32 	%r110, %r40, 2;
	setp.gt.s32 	%p91, %r110, -1;
	setp.lt.s32 	%p92, %r110, %r45;
	and.pred  	%p93, %p91, %p92;
	and.pred  	%p94, %p93, %p2;
	mov.b64 	%rd127, 0;
	not.pred 	%p95, %p94;
	@%p95 bra 	$L__BB0_60;
	ld.shared.u64 	%rd127, [%r41+16];
$L__BB0_60:
	ld.shared.u64 	%rd100, [%r42+16];
	mad.lo.s64 	%rd117, %rd100, %rd127, %rd117;
	bra.uni 	$L__BB0_36;

}


// ===== COMPILED SASS (sm_100) =====

	.target	sm_100

	.elftype	@"ET_EXEC"


//--------------------- .note.nv.tkinfo           --------------------------
	.section	.note.nv.tkinfo,"",@"SHT_NOTE"
	.sectionflags	@"SHF_NOTE_NV_TKINFO"
	.tkinfo
        /*0018*/ 	.word	0x00000002
        /*0030*/ 	.string	""
        /*0030*/ 	.string	"ptxas"
        /*0030*/ 	.string	"Cuda compilation tools, release 13.0, V13.0.88"
        /*0030*/ 	.string	"Build cuda_13.0.r13.0/compiler.36424714_0"
        /*0030*/ 	.string	"-arch sm_100 -m 64 "



//--------------------- .note.nv.cuinfo           --------------------------
	.section	.note.nv.cuinfo,"",@"SHT_NOTE"
	.sectionflags	@"SHF_NOTE_NV_CUINFO"
        /*0018*/ 	.short	0x0002
        /*001a*/ 	.short	0x0064
        /*001c*/ 	.short	0x0082
	.zero		2


//--------------------- .nv.info                  --------------------------
	.section	.nv.info,"",@"SHT_CUDA_INFO"
	.align	4


	//----- nvinfo : EIATTR_REGCOUNT
	.align		4
        /*0000*/ 	.byte	0x04, 0x2f
        /*0002*/ 	.short	(.L_1 - .L_0)
	.align		4
.L_0:
        /*0004*/ 	.word	index@(_Z7dkernelPlS_S_iiiiii)
        /*0008*/ 	.word	0x00000020


	//----- nvinfo : EIATTR_FRAME_SIZE
	.align		4
.L_1:
        /*000c*/ 	.byte	0x04, 0x11
        /*000e*/ 	.short	(.L_3 - .L_2)
	.align		4
.L_2:
        /*0010*/ 	.word	index@(_Z7dkernelPlS_S_iiiiii)
        /*0014*/ 	.word	0x00000000


	//----- nvinfo : EIATTR_MIN_STACK_SIZE
	.align		4
.L_3:
        /*0018*/ 	.byte	0x04, 0x12
        /*001a*/ 	.short	(.L_5 - .L_4)
	.align		4
.L_4:
        /*001c*/ 	.word	index@(_Z7dkernelPlS_S_iiiiii)
        /*0020*/ 	.word	0x00000000
.L_5:


//--------------------- .nv.compat                --------------------------
	.section	.nv.compat,"",@"SHT_CUDA_COMPAT_INFO"
	.align	4
        /*0000*/ 	.byte	0x02, 0x09, 0x00, 0x00, 0x02, 0x02, 0x01, 0x00, 0x02, 0x05, 0x05, 0x00, 0x03, 0x07, 0x01, 0x01
        /*0010*/ 	.byte	0x02, 0x03, 0x00, 0x00, 0x02, 0x06, 0x01, 0x00, 0x04, 0x0b, 0x08, 0x00, 0x09, 0x00, 0x00, 0x00
        /*0020*/ 	.byte	0x00, 0x00, 0x00, 0x00


//--------------------- .nv.info._Z7dkernelPlS_S_iiiiii --------------------------
	.section	.nv.info._Z7dkernelPlS_S_iiiiii,"",@"SHT_CUDA_INFO"
	.sectionflags	@""
	.align	4


	//----- nvinfo : EIATTR_CUDA_API_VERSION
	.align		4
        /*0000*/ 	.byte	0x04, 0x37
        /*0002*/ 	.short	(.L_7 - .L_6)
.L_6:
        /*0004*/ 	.word	0x00000082


	//----- nvinfo : EIATTR_KPARAM_INFO
	.align		4
.L_7:
        /*0008*/ 	.byte	0x04, 0x17
        /*000a*/ 	.short	(.L_9 - .L_8)
.L_8:
        /*000c*/ 	.word	0x00000000
        /*0010*/ 	.short	0x0008
        /*0012*/ 	.short	0x002c
        /*0014*/ 	.byte	0x00, 0xf0, 0x11, 0x00


	//----- nvinfo : EIATTR_KPARAM_INFO
	.align		4
.L_9:
        /*0018*/ 	.byte	0x04, 0x17
        /*001a*/ 	.short	(.L_11 - .L_10)
.L_10:
        /*001c*/ 	.word	0x00000000
        /*0020*/ 	.short	0x0007
        /*0022*/ 	.short	0x0028
        /*0024*/ 	.byte	0x00, 0xf0, 0x11, 0x00


	//----- nvinfo : EIATTR_KPARAM_INFO
	.align		4
.L_11:
        /*0028*/ 	.byte	0x04, 0x17
        /*002a*/ 	.short	(.L_13 - .L_12)
.L_12:
        /*002c*/ 	.word	0x00000000
        /*0030*/ 	.short	0x0006
        /*0032*/ 	.short	0x0024
        /*0034*/ 	.byte	0x00, 0xf0, 0x11, 0x00


	//----- nvinfo : EIATTR_KPARAM_INFO
	.align		4
.L_13:
        /*0038*/ 	.byte	0x04, 0x17
        /*003a*/ 	.short	(.L_15 - .L_14)
.L_14:
        /*003c*/ 	.word	0x00000000
        /*0040*/ 	.short	0x0005
        /*0042*/ 	.short	0x0020
        /*0044*/ 	.byte	0x00, 0xf0, 0x11, 0x00


	//----- nvinfo : EIATTR_KPARAM_INFO
	.align		4
.L_15:
        /*0048*/ 	.byte	0x04, 0x17
        /*004a*/ 	.short	(.L_17 - .L_16)
.L_16:
        /*004c*/ 	.word	0x00000000
        /*0050*/ 	.short	0x0004
        /*0052*/ 	.short	0x001c
        /*0054*/ 	.byte	0x00, 0xf0, 0x11, 0x00


	//----- nvinfo : EIATTR_KPARAM_INFO
	.align		4
.L_17:
        /*0058*/ 	.byte	0x04, 0x17
        /*005a*/ 	.short	(.L_19 - .L_18)
.L_18:
        /*005c*/ 	.word	0x00000000
        /*0060*/ 	.short	0x0003
        /*0062*/ 	.short	0x0018
        /*0064*/ 	.byte	0x00, 0xf0, 0x11, 0x00


	//----- nvinfo : EIATTR_KPARAM_INFO
	.align		4
.L_19:
        /*0068*/ 	.byte	0x04, 0x17
        /*006a*/ 	.short	(.L_21 - .L_20)
.L_20:
        /*006c*/ 	.word	0x00000000
        /*0070*/ 	.short	0x0002
        /*0072*/ 	.short	0x0010
        /*0074*/ 	.byte	0x00, 0xf5, 0x21, 0x00


	//----- nvinfo : EIATTR_KPARAM_INFO
	.align		4
.L_21:
        /*0078*/ 	.byte	0x04, 0x17
        /*007a*/ 	.short	(.L_23 - .L_22)
.L_22:
        /*007c*/ 	.word	0x00000000
        /*0080*/ 	.short	0x0001
        /*0082*/ 	.short	0x0008
        /*0084*/ 	.byte	0x00, 0xf5, 0x21, 0x00


	//----- nvinfo : EIATTR_KPARAM_INFO
	.align		4
.L_23:
        /*0088*/ 	.byte	0x04, 0x17
        /*008a*/ 	.short	(.L_25 - .L_24)
.L_24:
        /*008c*/ 	.word	0x00000000
        /*0090*/ 	.short	0x0000
        /*0092*/ 	.short	0x0000
        /*0094*/ 	.byte	0x00, 0xf5, 0x21, 0x00


	//----- nvinfo : EIATTR_SPARSE_MMA_MASK
	.align		4
.L_25:
        /*0098*/ 	.byte	0x03, 0x50
        /*009a*/ 	.short	0x0000


	//----- nvinfo : EIATTR_MAXREG_COUNT
	.align		4
        /*009c*/ 	.byte	0x03, 0x1b
        /*009e*/ 	.short	0x00ff


	//----- nvinfo : EIATTR_NUM_BARRIERS
	.align		4
        /*00a0*/ 	.byte	0x02, 0x4c
        /*00a2*/ 	.byte	0x01
	.zero		1


	//----- nvinfo : EIATTR_MERCURY_ISA_VERSION
	.align		4
        /*00a4*/ 	.byte	0x03, 0x5f
        /*00a6*/ 	.short	0x0101


	//----- nvinfo : EIATTR_VRC_CTA_INIT_COUNT
	.align		4
        /*00a8*/ 	.byte	0x02, 0x4a
	.zero		1
	.zero		1


	//----- nvinfo : EIATTR_EXIT_INSTR_OFFSETS
	.align		4
        /*00ac*/ 	.byte	0x04, 0x1c
        /*00ae*/ 	.short	(.L_27 - .L_26)


	//   ....[0]....
.L_26:
        /*00b0*/ 	.word	0x000007b0


	//   ....[1]....
        /*00b4*/ 	.word	0x00002e00


	//----- nvinfo : EIATTR_CRS_STACK_SIZE
	.align		4
.L_27:
        /*00b8*/ 	.byte	0x04, 0x1e
        /*00ba*/ 	.short	(.L_29 - .L_28)
.L_28:
        /*00bc*/ 	.word	0x00000000


	//----- nvinfo : EIATTR_CBANK_PARAM_SIZE
	.align		4
.L_29:
        /*00c0*/ 	.byte	0x03, 0x19
        /*00c2*/ 	.short	0x0030


	//----- nvinfo : EIATTR_PARAM_CBANK
	.align		4
        /*00c4*/ 	.byte	0x04, 0x0a
        /*00c6*/ 	.short	(.L_31 - .L_30)
	.align		4
.L_30:
        /*00c8*/ 	.word	index@(.nv.constant0._Z7dkernelPlS_S_iiiiii)
        /*00cc*/ 	.short	0x0380
        /*00ce*/ 	.short	0x0030


	//----- nvinfo : EIATTR_SW_WAR
	.align		4
.L_31:
        /*00d0*/ 	.byte	0x04, 0x36
        /*00d2*/ 	.short	(.L_33 - .L_32)
.L_32:
        /*00d4*/ 	.word	0x00000008
.L_33:


//--------------------- .nv.callgraph             --------------------------
	.section	.nv.callgraph,"",@"SHT_CUDA_CALLGRAPH"
	.align	4
	.sectionentsize	8
	.align		4
        /*0000*/ 	.word	0x00000000
	.align		4
        /*0004*/ 	.word	0xffffffff
	.align		4
        /*0008*/ 	.word	0x00000000
	.align		4
        /*000c*/ 	.word	0xfffffffe
	.align		4
        /*0010*/ 	.word	0x00000000
	.align		4
        /*0014*/ 	.word	0xfffffffd
	.align		4
        /*0018*/ 	.word	0x00000000
	.align		4
        /*001c*/ 	.word	0xfffffffc


//--------------------- .text._Z7dkernelPlS_S_iiiiii --------------------------
	.section	.text._Z7dkernelPlS_S_iiiiii,"ax",@progbits
	.align	128
        .global         _Z7dkernelPlS_S_iiiiii
        .type           _Z7dkernelPlS_S_iiiiii,@function
        .size           _Z7dkernelPlS_S_iiiiii,(.L_x_25 - _Z7dkernelPlS_S_iiiiii)
        .other          _Z7dkernelPlS_S_iiiiii,@"STO_CUDA_ENTRY STV_DEFAULT"
_Z7dkernelPlS_S_iiiiii:
.text._Z7dkernelPlS_S_iiiiii:
[----:B------:R-:W-:Y:S08]  /*0000*/  LDC R1, c[0x0][0x37c] ;  /* 0x0000df00ff017b82 */ /* 0x000ff00000000800 */
[----:B------:R-:W0:Y:S01]  /*0010*/  LDC.64 R4, c[0x0][0x398] ;  /* 0x0000e600ff047b82 */ /* 0x000e220000000a00 */
[----:B------:R-:W1:Y:S01]  /*0020*/  LDCU.64 UR4, c[0x0][0x3a0] ;  /* 0x00007400ff0477ac */ /* 0x000e620008000a00 */
[----:B------:R-:W2:Y:S01]  /*0030*/  S2R R10, SR_TID.X ;  /* 0x00000000000a7919 */ /* 0x000ea20000002100 */
[----:B------:R-:W-:Y:S01]  /*0040*/  BSSY.RECONVERGENT B0, `(.L_x_0) ;  /* 0x0000037000007945 */ /* 0x000fe20003800200 */
[----:B------:R-:W3:Y:S01]  /*0050*/  LDCU.64 UR10, c[0x0][0x358] ;  /* 0x00006b00ff0a77ac */ /* 0x000ee20008000a00 */
[----:B------:R-:W4:Y:S03]  /*0060*/  S2R R19, SR_CgaCtaId ;  /* 0x0000000000137919 */ /* 0x000f260000008800 */
[----:B------:R-:W5:Y:S08]  /*0070*/  LDC R9, c[0x0][0x3a8] ;  /* 0x0000ea00ff097b82 */ /* 0x000f700000000800 */
[----:B------:R-:W-:Y:S01]  /*0080*/  S2UR UR9, SR_CTAID.Z ;  /* 0x00000000000979c3 */ /* 0x000fe20000002700 */
[----:B-1----:R-:W-:Y:S01]  /*0090*/  UIMAD UR4, UR5, UR4, URZ ;  /* 0x00000004050472a4 */ /* 0x002fe2000f8e02ff */
[----:B0-----:R-:W-:-:S06]  /*00a0*/  IMAD R5, R5, R4, RZ ;  /* 0x0000000405057224 */ /* 0x001fcc00078e02ff */
[----:B------:R-:W-:Y:S01]  /*00b0*/  S2UR UR5, SR_CTAID.Y ;  /* 0x00000000000579c3 */ /* 0x000fe20000002600 */
[-C--:B------:R-:W-:Y:S02]  /*00c0*/  IABS R7, R5.reuse ;  /* 0x0000000500077213 */ /* 0x080fe40000000000 */
[----:B------:R-:W-:Y:S01]  /*00d0*/  IABS R8, R5 ;  /* 0x0000000500087213 */ /* 0x000fe20000000000 */
[----:B-----5:R-:W-:Y:S01]  /*00e0*/  IMAD R9, R9, UR4, RZ ;  /* 0x0000000409097c24 */ /* 0x020fe2000f8e02ff */
[----:B------:R-:W0:Y:S03]  /*00f0*/  I2F.RP R4, R7 ;  /* 0x0000000700047306 */ /* 0x000e260000209400 */
[----:B------:R-:W1:Y:S01]  /*0100*/  S2UR UR4, SR_CTAID.X ;  /* 0x00000000000479c3 */ /* 0x000e620000002500 */
[----:B------:R-:W-:Y:S02]  /*0110*/  ISETP.NE.AND P1, PT, R5, RZ, PT ;  /* 0x000000ff0500720c */ /* 0x000fe40003f25270 */
[----:B------:R-:W-:-:S02]  /*0120*/  IADD3 R0, PT, PT, -R9, 0x1800, RZ ;  /* 0x0000180009007810 */ /* 0x000fc40007ffe1ff */
[----:B--2---:R-:W-:Y:S01]  /*0130*/  ISETP.GE.AND P2, PT, R10, R9, PT ;  /* 0x000000090a00720c */ /* 0x004fe20003f46270 */
[----:B0-----:R-:W0:Y:S02]  /*0140*/  MUFU.RCP R4, R4 ;  /* 0x0000000400047308 */ /* 0x001e240000001000 */
[----:B0-----:R-:W-:Y:S01]  /*0150*/  VIADD R2, R4, 0xffffffe ;  /* 0x0ffffffe04027836 */ /* 0x001fe20000000000 */
[----:B------:R-:W-:Y:S02]  /*0160*/  IABS R4, R0 ;  /* 0x0000000000047213 */ /* 0x000fe40000000000 */
[----:B------:R-:W-:-:S03]  /*0170*/  LOP3.LUT R0, R0, R5, RZ, 0x3c, !PT ;  /* 0x0000000500007212 */ /* 0x000fc600078e3cff */
[----:B------:R0:W2:Y:S01]  /*0180*/  F2I.FTZ.U32.TRUNC.NTZ R3, R2 ;  /* 0x0000000200037305 */ /* 0x0000a2000021f000 */
[----:B------:R-:W-:Y:S01]  /*0190*/  ISETP.GE.AND P4, PT, R0, RZ, PT ;  /* 0x000000ff0000720c */ /* 0x000fe20003f86270 */
[----:B0-----:R-:W-:Y:S02]  /*01a0*/  IMAD.MOV.U32 R2, RZ, RZ, RZ ;  /* 0x000000ffff027224 */ /* 0x001fe400078e00ff */
[----:B--2---:R-:W-:-:S04]  /*01b0*/  IMAD.MOV R6, RZ, RZ, -R3 ;  /* 0x000000ffff067224 */ /* 0x004fc800078e0a03 */
[----:B------:R-:W-:Y:S01]  /*01c0*/  IMAD R11, R6, R7, RZ ;  /* 0x00000007060b7224 */ /* 0x000fe200078e02ff */
[----:B------:R-:W-:-:S03]  /*01d0*/  IADD3 R6, PT, PT, RZ, -R8, RZ ;  /* 0x80000008ff067210 */ /* 0x000fc60007ffe0ff */
[----:B------:R-:W-:Y:S02]  /*01e0*/  IMAD.HI.U32 R2, R3, R11, R2 ;  /* 0x0000000b03027227 */ /* 0x000fe400078e0002 */
[----:B------:R-:W1:Y:S02]  /*01f0*/  LDC R11, c[0x0][0x360] ;  /* 0x0000d800ff0b7b82 */ /* 0x000e640000000800 */
[----:B------:R-:W-:Y:S02]  /*0200*/  IMAD.MOV.U32 R3, RZ, RZ, R4 ;  /* 0x000000ffff037224 */ /* 0x000fe400078e0004 */
[----:B------:R-:W0:Y:S02]  /*0210*/  S2R R4, SR_TID.Y ;  /* 0x0000000000047919 */ /* 0x000e240000002200 */
[----:B------:R-:W-:-:S04]  /*0220*/  IMAD.HI.U32 R8, R2, R3, RZ ;  /* 0x0000000302087227 */ /* 0x000fc800078e00ff */
[----:B------:R-:W-:Y:S02]  /*0230*/  IMAD R2, R8, R6, R3 ;  /* 0x0000000608027224 */ /* 0x000fe400078e0203 */
[----:B------:R-:W0:Y:S03]  /*0240*/  LDC R3, c[0x0][0x364] ;  /* 0x0000d900ff037b82 */ /* 0x000e260000000800 */
[----:B------:R-:W-:Y:S01]  /*0250*/  ISETP.GT.U32.AND P3, PT, R7, R2, PT ;  /* 0x000000020700720c */ /* 0x000fe20003f64070 */
[----:B-1----:R-:W-:-:S12]  /*0260*/  IMAD R0, R11, UR4, R10 ;  /* 0x000000040b007c24 */ /* 0x002fd8000f8e020a */
[----:B------:R-:W-:Y:S01]  /*0270*/  @!P3 IADD3 R2, PT, PT, R2, -R7, RZ ;  /* 0x800000070202b210 */ /* 0x000fe20007ffe0ff */
[----:B------:R-:W-:-:S03]  /*0280*/  @!P3 VIADD R8, R8, 0x1 ;  /* 0x000000010808b836 */ /* 0x000fc60000000000 */
[----:B------:R-:W-:Y:S01]  /*0290*/  ISETP.GE.U32.AND P0, PT, R2, R7, PT ;  /* 0x000000070200720c */ /* 0x000fe20003f06070 */
[----:B0-----:R-:W-:-:S12]  /*02a0*/  IMAD R3, R3, UR5, R4 ;  /* 0x0000000503037c24 */ /* 0x001fd8000f8e0204 */
[----:B------:R-:W-:Y:S01]  /*02b0*/  @P0 VIADD R8, R8, 0x1 ;  /* 0x0000000108080836 */ /* 0x000fe20000000000 */
[----:B---34-:R-:W-:Y:S06]  /*02c0*/  @P2 BRA `(.L_x_1) ;  /* 0x0000000000382947 */ /* 0x018fec0003800000 */
[----:B------:R-:W0:Y:S01]  /*02d0*/  S2R R15, SR_CgaCtaId ;  /* 0x00000000000f7919 */ /* 0x000e220000008800 */
[----:B------:R-:W1:Y:S01]  /*02e0*/  LDC.64 R6, c[0x0][0x388] ;  /* 0x0000e200ff067b82 */ /* 0x000e620000000a00 */
[----:B------:R-:W-:Y:S01]  /*02f0*/  MOV R4, 0x400 ;  /* 0x0000040000047802 */ /* 0x000fe20000000f00 */
[----:B------:R-:W-:-:S03]  /*0300*/  IMAD R2, R9, UR9, RZ ;  /* 0x0000000909027c24 */ /* 0x000fc6000f8e02ff */
[----:B0-----:R-:W-:Y:S02]  /*0310*/  LEA R15, R15, R4, 0x18 ;  /* 0x000000040f0f7211 */ /* 0x001fe400078ec0ff */
[----:B------:R-:W-:-:S07]  /*0320*/  MOV R4, R10 ;  /* 0x0000000a00047202 */ /* 0x000fce0000000f00 */
.L_x_2:
[----:B0-----:R-:W-:-:S04]  /*0330*/  IMAD.IADD R13, R2, 0x1, R4 ;  /* 0x00000001020d7824 */ /* 0x001fc800078e0204 */
[----:B-1----:R-:W-:-:S06]  /*0340*/  IMAD.WIDE R12, R13, 0x8, R6 ;  /* 0x000000080d0c7825 */ /* 0x002fcc00078e0206 */
[----:B------:R-:W2:Y:S01]  /*0350*/  LDG.E.64 R12, desc[UR10][R12.64] ;  /* 0x0000000a0c0c7981 */ /* 0x000ea2000c1e1b00 */
[----:B------:R-:W-:Y:S01]  /*0360*/  IMAD R17, R4, 0x8, R15 ;  /* 0x0000000804117824 */ /* 0x000fe200078e020f */
[----:B------:R-:W-:-:S04]  /*0370*/  IADD3 R4, PT, PT, R11, R4, RZ ;  /* 0x000000040b047210 */ /* 0x000fc80007ffe0ff */
[----:B------:R-:W-:Y:S01]  /*0380*/  ISETP.GE.AND P0, PT, R4, R9, PT ;  /* 0x000000090400720c */ /* 0x000fe20003f06270 */
[----:B--2---:R0:W-:-:S12]  /*0390*/  STS.64 [R17], R12 ;  /* 0x0000000c11007388 */ /* 0x0041d80000000a00 */
[----:B------:R-:W-:Y:S05]  /*03a0*/  @!P0 BRA `(.L_x_2) ;  /* 0xfffffffc00e08947 */ /* 0x000fea000383ffff */
.L_x_1:
[----:B------:R-:W-:Y:S05]  /*03b0*/  BSYNC.RECONVERGENT B0 ;  /* 0x0000000000007941 */ /* 0x000fea0003800200 */
.L_x_0:
[----:B------:R-:W-:Y:S01]  /*03c0*/  IMAD.MOV.U32 R2, RZ, RZ, R8 ;  /* 0x000000ffff027224 */ /* 0x000fe200078e0008 */
[----:B------:R-:W-:Y:S01]  /*03d0*/  MOV R4, 0x400 ;  /* 0x0000040000047802 */ /* 0x000fe20000000f00 */
[----:B------:R-:W-:Y:S02]  /*03e0*/  BAR.SYNC.DEFER_BLOCKING 0x0 ;  /* 0x0000000000007b1d */ /* 0x000fe40000010000 */
[----:B------:R-:W-:Y:S01]  /*03f0*/  @!P4 IMAD.MOV R2, RZ, RZ, -R2 ;  /* 0x000000ffff02c224 */ /* 0x000fe200078e0a02 */
[----:B------:R-:W-:Y:S02]  /*0400*/  @!P1 LOP3.LUT R2, RZ, R5, RZ, 0x33, !PT ;  /* 0x00000005ff029212 */ /* 0x000fe400078e33ff */
[----:B------:R-:W-:Y:S02]  /*0410*/  LEA R4, R19, R4, 0x18 ;  /* 0x0000000413047211 */ /* 0x000fe400078ec0ff */
[----:B------:R-:W-:Y:S02]  /*0420*/  ISETP.GE.AND P0, PT, R2, 0x1, PT ;  /* 0x000000010200780c */ /* 0x000fe40003f06270 */
[----:B------:R-:W-:-:S11]  /*0430*/  LEA R4, R9, R4, 0x3 ;  /* 0x0000000409047211 */ /* 0x000fd600078e18ff */
[----:B------:R-:W-:Y:S05]  /*0440*/  @!P0 BRA `(.L_x_3) ;  /* 0x0000000000c88947 */ /* 0x000fea0003800000 */
[----:B------:R-:W-:-:S05]  /*0450*/  UMOV UR4, URZ ;  /* 0x000000ff00047c82 */ /* 0x000fca0008000000 */
.L_x_7:
[----:B------:R-:W-:Y:S01]  /*0460*/  ISETP.GE.AND P0, PT, R10, R5, PT ;  /* 0x000000050a00720c */ /* 0x000fe20003f06270 */
[----:B------:R-:W-:-:S12]  /*0470*/  BSSY.RECONVERGENT B0, `(.L_x_4) ;  /* 0x000002c000007945 */ /* 0x000fd80003800200 */
[----:B-1----:R-:W-:Y:S05]  /*0480*/  @P0 BRA `(.L_x_5) ;  /* 0x0000000000a80947 */ /* 0x002fea0003800000 */
[----:B------:R-:W1:Y:S01]  /*0490*/  LDC.64 R8, c[0x0][0x398] ;  /* 0x0000e600ff087b82 */ /* 0x000e620000000a00 */
[----:B------:R-:W-:Y:S02]  /*04a0*/  HFMA2 R14, -RZ, RZ, 0, 0 ;  /* 0x00000000ff0e7431 */ /* 0x000fe400000001ff */
[----:B------:R-:W-:-:S05]  /*04b0*/  IMAD.MOV.U32 R18, RZ, RZ, R10 ;  /* 0x000000ffff127224 */ /* 0x000fca00078e000a */
[----:B0-----:R-:W0:Y:S08]  /*04c0*/  LDC R13, c[0x0][0x39c] ;  /* 0x0000e700ff0d7b82 */ /* 0x001e300000000800 */
[----:B------:R-:W2:Y:S01]  /*04d0*/  LDC.64 R6, c[0x0][0x380] ;  /* 0x0000e000ff067b82 */ /* 0x000ea20000000a00 */
[----:B-1----:R-:W-:Y:S02]  /*04e0*/  IABS R12, R9 ;  /* 0x00000009000c7213 */ /* 0x002fe40000000000 */
[----:B------:R-:W-:-:S02]  /*04f0*/  ISETP.NE.AND P1, PT, R9, RZ, PT ;  /* 0x000000ff0900720c */ /* 0x000fc40003f25270 */
[----:B------:R-:W1:Y:S08]  /*0500*/  I2F.RP R16, R12 ;  /* 0x0000000c00107306 */ /* 0x000e700000209400 */
[----:B-1----:R-:W1:Y:S02]  /*0510*/  MUFU.RCP R16, R16 ;  /* 0x0000001000107308 */ /* 0x002e640000001000 */
[----:B-1----:R-:W-:-:S02]  /*0520*/  VIADD R17, R16, 0xffffffe ;  /* 0x0ffffffe10117836 */ /* 0x002fc40000000000 */
[----:B------:R-:W-:-:S04]  /*0530*/  IMAD R16, R8, UR4, RZ ;  /* 0x0000000408107c24 */ /* 0x000fc8000f8e02ff */
[----:B------:R-:W1:Y:S02]  /*0540*/  F2I.FTZ.U32.TRUNC.NTZ R15, R17 ;  /* 0x00000011000f7305 */ /* 0x000e64000021f000 */
[----:B-1----:R-:W-:-:S04]  /*0550*/  IMAD.MOV R19, RZ, RZ, -R15 ;  /* 0x000000ffff137224 */ /* 0x002fc800078e0a0f */
[----:B------:R-:W-:-:S04]  /*0560*/  IMAD R19, R19, R12, RZ ;  /* 0x0000000c13137224 */ /* 0x000fc800078e02ff */
[----:B------:R-:W-:Y:S01]  /*0570*/  IMAD.HI.U32 R14, R15, R19, R14 ;  /* 0x000000130f0e7227 */ /* 0x000fe200078e000e */
[----:B0-2---:R-:W-:-:S07]  /*0580*/  LOP3.LUT R15, RZ, R9, RZ, 0x33, !PT ;  /* 0x00000009ff0f7212 */ /* 0x005fce00078e33ff */
.L_x_6:
[----:B-1----:R-:W-:Y:S02]  /*0590*/  IABS R9, R18 ;  /* 0x0000001200097213 */ /* 0x002fe40000000000 */
[----:B------:R-:W-:-:S03]  /*05a0*/  IABS R22, R13 ;  /* 0x0000000d00167213 */ /* 0x000fc60000000000 */
[----:B------:R-:W-:-:S04]  /*05b0*/  IMAD.HI.U32 R8, R14, R9, RZ ;  /* 0x000000090e087227 */ /* 0x000fc800078e00ff */
[----:B------:R-:W-:-:S04]  /*05c0*/  IMAD.MOV R20, RZ, RZ, -R8 ;  /* 0x000000ffff147224 */ /* 0x000fc800078e0a08 */
[----:B------:R-:W-:-:S05]  /*05d0*/  IMAD R9, R22, R20, R9 ;  /* 0x0000001416097224 */ /* 0x000fca00078e0209 */
[----:B------:R-:W-:-:S13]  /*05e0*/  ISETP.GT.U32.AND P2, PT, R12, R9, PT ;  /* 0x000000090c00720c */ /* 0x000fda0003f44070 */
[----:B------:R-:W-:Y:S01]  /*05f0*/  @!P2 IADD3 R9, PT, PT, R9, -R22, RZ ;  /* 0x800000160909a210 */ /* 0x000fe20007ffe0ff */
[----:B------:R-:W-:-:S03]  /*0600*/  @!P2 VIADD R8, R8, 0x1 ;  /* 0x000000010808a836 */ /* 0x000fc60000000000 */
[----:B------:R-:W-:Y:S02]  /*0610*/  ISETP.GE.U32.AND P0, PT, R9, R12, PT ;  /* 0x0000000c0900720c */ /* 0x000fe40003f06070 */
[----:B------:R-:W-:-:S04]  /*0620*/  LOP3.LUT R9, R18, R13, RZ, 0x3c, !PT ;  /* 0x0000000d12097212 */ /* 0x000fc800078e3cff */
[----:B------:R-:W-:-:S07]  /*0630*/  ISETP.GE.AND P3, PT, R9, RZ, PT ;  /* 0x000000ff0900720c */ /* 0x000fce0003f66270 */
[----:B------:R-:W-:-:S06]  /*0640*/  @P0 VIADD R8, R8, 0x1 ;  /* 0x0000000108080836 */ /* 0x000fcc0000000000 */
[----:B------:R-:W-:-:S04]  /*0650*/  @!P3 IADD3 R8, PT, PT, -R8, RZ, RZ ;  /* 0x000000ff0808b210 */ /* 0x000fc80007ffe1ff */
[----:B------:R-:W-:-:S05]  /*0660*/  SEL R9, R15, R8, !P1 ;  /* 0x000000080f097207 */ /* 0x000fca0004800000 */
[--C-:B------:R-:W-:Y:S02]  /*0670*/  IMAD.MOV R17, RZ, RZ, -R9.reuse ;  /* 0x000000ffff117224 */ /* 0x100fe400078e0a09 */
[----:B------:R-:W-:Y:S02]  /*0680*/  IMAD.IADD R8, R16, 0x1, R9 ;  /* 0x0000000110087824 */ /* 0x000fe400078e0209 */
[----:B------:R-:W-:-:S04]  /*0690*/  IMAD R9, R13, R17, R18 ;  /* 0x000000110d097224 */ /* 0x000fc800078e0212 */
[----:B------:R-:W-:-:S04]  /*06a0*/  IMAD R9, R8, R13, R9 ;  /* 0x0000000d08097224 */ /* 0x000fc800078e0209 */
[----:B------:R-:W-:-:S06]  /*06b0*/  IMAD.WIDE R8, R9, 0x8, R6 ;  /* 0x0000000809087825 */ /* 0x000fcc00078e0206 */
[----:B------:R-:W2:Y:S01]  /*06c0*/  LDG.E.64 R8, desc[UR10][R8.64] ;  /* 0x0000000a08087981 */ /* 0x000ea2000c1e1b00 */
[--C-:B------:R-:W-:Y:S02]  /*06d0*/  IMAD R17, R16, R13, R18.reuse ;  /* 0x0000000d10117224 */ /* 0x100fe400078e0212 */
[----:B------:R-:W-:-:S03]  /*06e0*/  IMAD.IADD R18, R11, 0x1, R18 ;  /* 0x000000010b127824 */ /* 0x000fc600078e0212 */
[----:B------:R-:W-:Y:S02]  /*06f0*/  LEA R17, R17, R4, 0x3 ;  /* 0x0000000411117211 */ /* 0x000fe400078e18ff */
[----:B------:R-:W-:-:S03]  /*0700*/  ISETP.GE.AND P0, PT, R18, R5, PT ;  /* 0x000000051200720c */ /* 0x000fc60003f06270 */
[----:B--2---:R1:W-:Y:S10]  /*0710*/  STS.64 [R17], R8 ;  /* 0x0000000811007388 */ /* 0x0043f40000000a00 */
[----:B------:R-:W-:Y:S05]  /*0720*/  @!P0 BRA `(.L_x_6) ;  /* 0xfffffffc00988947 */ /* 0x000fea000383ffff */
.L_x_5:
[----:B------:R-:W-:Y:S05]  /*0730*/  BSYNC.RECONVERGENT B0 ;  /* 0x0000000000007941 */ /* 0x000fea0003800200 */
.L_x_4:
[----:B------:R-:W-:-:S06]  /*0740*/  UIADD3 UR4, UPT, UPT, UR4, 0x1, URZ ;  /* 0x0000000104047890 */ /* 0x000fcc000fffe0ff */
[----:B------:R-:W-:-:S13]  /*0750*/  ISETP.NE.AND P0, PT, R2, UR4, PT ;  /* 0x0000000402007c0c */ /* 0x000fda000bf05270 */
[----:B------:R-:W-:Y:S05]  /*0760*/  @P0 BRA `(.L_x_7) ;  /* 0xfffffffc003c0947 */ /* 0x000fea000383ffff */
.L_x_3:
[----:B------:R-:W2:Y:S01]  /*0770*/  LDCU.64 UR6, c[0x0][0x398] ;  /* 0x00007300ff0677ac */ /* 0x000ea20008000a00 */
[----:B------:R-:W-:Y:S01]  /*0780*/  BAR.SYNC.DEFER_BLOCKING 0x0 ;  /* 0x0000000000007b1d */ /* 0x000fe20000010000 */
[----:B--2---:R-:W-:-:S04]  /*0790*/  ISETP.GE.AND P0, PT, R3, UR6, PT ;  /* 0x0000000603007c0c */ /* 0x004fc8000bf06270 */
[----:B------:R-:W-:-:S13]  /*07a0*/  ISETP.GE.OR P0, PT, R0, UR7, P0 ;  /* 0x0000000700007c0c */ /* 0x000fda0008706670 */
[----:B------:R-:W-:Y:S05]  /*07b0*/  @P0 EXIT ;  /* 0x000000000000094d */ /* 0x000fea0003800000 */
[----:B------:R-:W2:Y:S01]  /*07c0*/  LDCU UR4, c[0x0][0x3a0] ;  /* 0x00007400ff0477ac */ /* 0x000ea20008000800 */
[----:B------:R-:W-:Y:S01]  /*07d0*/  IMAD.MOV.U32 R6, RZ, RZ, RZ ;  /* 0x000000ffff067224 */ /* 0x000fe200078e00ff */
[----:B0-----:R-:W-:Y:S01]  /*07e0*/  MOV R13, RZ ;  /* 0x000000ff000d7202 */ /* 0x001fe20000000f00 */
[----:B--2---:R-:W-:-:S09]  /*07f0*/  UISETP.GE.AND UP0, UPT, UR4, 0x1, UPT ;  /* 0x000000010400788c */ /* 0x004fd2000bf06270 */
[----:B------:R-:W-:Y:S05]  /*0800*/  BRA.U !UP0, `(.L_x_8) ;  /* 0x0000002508607547 */ /* 0x000fea000b800000 */
[----:B------:R-:W0:Y:S01]  /*0810*/  LDCU UR5, c[0x0][0x3a8] ;  /* 0x00007500ff0577ac */ /* 0x000e220008000800 */
[----:B------:R-:W0:Y:S02]  /*0820*/  LDCU UR4, c[0x0][0x3a4] ;  /* 0x00007480ff0477ac */ /* 0x000e240008000800 */
[----:B0-----:R-:W-:-:S04]  /*0830*/  UISETP.LT.AND UP0, UPT, UR4, UR5, UPT ;  /* 0x000000050400728c */ /* 0x001fc8000bf01270 */
[----:B------:R-:W-:-:S04]  /*0840*/  USEL UR4, UR4, UR5, UP0 ;  /* 0x0000000504047287 */ /* 0x000fc80008000000 */
[----:B------:R-:W-:-:S09]  /*0850*/  UISETP.GE.AND UP0, UPT, UR4, 0x1, UPT ;  /* 0x000000010400788c */ /* 0x000fd2000bf06270 */
[----:B------:R-:W-:Y:S05]  /*0860*/  BRA.U !UP0, `(.L_x_8) ;  /* 0x0000002508487547 */ /* 0x000fea000b800000 */
[----:B------:R-:W-:Y:S01]  /*0870*/  USHF.R.U32.HI UR4, URZ, 0x1, UR5 ;  /* 0x00000001ff047899 */ /* 0x000fe20008011605 */
[----:B------:R-:W-:Y:S01]  /*0880*/  IMAD.MOV.U32 R6, RZ, RZ, RZ ;  /* 0x000000ffff067224 */ /* 0x000fe200078e00ff */
[----:B------:R-:W-:Y:S01]  /*0890*/  ULOP3.LUT UR8, UR5, 0x3, URZ, 0xc0, !UPT ;  /* 0x0000000305087892 */ /* 0x000fe2000f8ec0ff */
[----:B------:R-:W-:Y:S01]  /*08a0*/  IMAD.MOV.U32 R13, RZ, RZ, RZ ;  /* 0x000000ffff0d7224 */ /* 0x000fe200078e00ff */
[----:B------:R-:W-:Y:S02]  /*08b0*/  ULOP3.LUT UR5, UR5, 0x7ffffffc, URZ, 0xc0, !UPT ;  /* 0x7ffffffc05057892 */ /* 0x000fe4000f8ec0ff */
[----:B-1----:R-:W-:Y:S01]  /*08c0*/  IADD3 R8, PT, PT, R0, -UR4, RZ ;  /* 0x8000000400087c10 */ /* 0x002fe2000fffe0ff */
[----:B------:R-:W-:-:S09]  /*08d0*/  UMOV UR4, URZ ;  /* 0x000000ff00047c82 */ /* 0x000fd20008000000 */
.L_x_23:
[----:B------:R-:W-:Y:S01]  /*08e0*/  ISETP.LE.AND P5, PT, R2, UR4, PT ;  /* 0x0000000402007c0c */ /* 0x000fe2000bfa3270 */
[----:B01----:R-:W-:-:S12]  /*08f0*/  IMAD.MOV.U32 R10, RZ, RZ, RZ ;  /* 0x000000ffff0a7224 */ /* 0x003fd800078e00ff */
.L_x_22:
[----:B0-----:R-:W0:Y:S08]  /*0900*/  LDC R7, c[0x0][0x3a4] ;  /* 0x0000e900ff077b82 */ /* 0x001e300000000800 */
[----:B-1----:R-:W1:Y:S01]  /*0910*/  LDC R14, c[0x0][0x398] ;  /* 0x0000e600ff0e7b82 */ /* 0x002e620000000800 */
[----:B0-----:R-:W-:Y:S01]  /*0920*/  SHF.R.U32.HI R5, RZ, 0x1, R7 ;  /* 0x00000001ff057819 */ /* 0x001fe20000011607 */
[----:B------:R-:W-:-:S03]  /*0930*/  IMAD R12, R7, UR4, R10 ;  /* 0x00000004070c7c24 */ /* 0x000fc6000f8e020a */
[C---:B------:R-:W-:Y:S01]  /*0940*/  IADD3 R5, PT, PT, R10.reuse, R3, -R5 ;  /* 0x000000030a057210 */ /* 0x040fe20007ffe805 */
[----:B------:R-:W-:-:S03]  /*0950*/  VIADD R10, R10, 0x1 ;  /* 0x000000010a0a7836 */ /* 0x000fc60000000000 */
[C---:B-1----:R-:W-:Y:S02]  /*0960*/  ISETP.GE.AND P1, PT, R5.reuse, R14, PT ;  /* 0x0000000e0500720c */ /* 0x042fe40003f26270 */
[----:B------:R-:W-:Y:S01]  /*0970*/  ISETP.NE.AND P6, PT, R10, R7, PT ;  /* 0x000000070a00720c */ /* 0x000fe20003fc5270 */
[----:B------:R-:W-:Y:S01]  /*0980*/  IMAD R7, R14, UR4, R5 ;  /* 0x000000040e077c24 */ /* 0x000fe2000f8e0205 */
[----:B------:R-:W-:Y:S01]  /*0990*/  ISETP.GT.AND P1, PT, R5, -0x1, !P1 ;  /* 0xffffffff0500780c */ /* 0x000fe20004f24270 */
[----:B------:R-:W-:-:S12]  /*09a0*/  @!P5 BRA `(.L_x_9) ;  /* 0x0000000400f0d947 */ /* 0x000fd80003800000 */
[----:B------:R-:W0:Y:S01]  /*09b0*/  LDCU UR6, c[0x0][0x3a8] ;  /* 0x00007500ff0677ac */ /* 0x000e220008000800 */
[----:B------:R-:W-:Y:S01]  /*09c0*/  HFMA2 R5, -RZ, RZ, 0, 0 ;  /* 0x00000000ff057431 */ /* 0x000fe200000001ff */
[----:B0-----:R-:W-:-:S09]  /*09d0*/  UISETP.GE.U32.AND UP0, UPT, UR6, 0x4, UPT ;  /* 0x000000040600788c */ /* 0x001fd2000bf06070 */
[----:B------:R-:W-:Y:S05]  /*09e0*/  BRA.U !UP0, `(.L_x_10) ;  /* 0x0000000108f87547 */ /* 0x000fea000b800000 */
[----:B------:R-:W0:Y:S01]  /*09f0*/  LDC.64 R14, c[0x0][0x380] ;  /* 0x0000e000ff0e7b82 */ /* 0x000e220000000a00 */
[----:B------:R-:W-:Y:S01]  /*0a00*/  IMAD.MOV.U32 R5, RZ, RZ, RZ ;  /* 0x000000ffff057224 */ /* 0x000fe200078e00ff */
[----:B------:R-:W1:Y:S01]  /*0a10*/  LDCU UR7, c[0x0][0x39c] ;  /* 0x00007380ff0777ac */ /* 0x000e620008000800 */
[----:B------:R-:W2:Y:S05]  /*0a20*/  LDCU UR6, c[0x0][0x3a8] ;  /* 0x00007500ff0677ac */ /* 0x000eaa0008000800 */
.L_x_11:
[----:B------:R-:W-:Y:S01]  /*0a30*/  IMAD.IADD R20, R8, 0x1, R5 ;  /* 0x0000000108147824 */ /* 0x000fe200078e0205 */
[----:B------:R-:W-:-:S03]  /*0a40*/  CS2R R24, SRZ ;  /* 0x0000000000187805 */ /* 0x000fc6000001ff00 */
[----:B-1----:R-:W-:Y:S01]  /*0a50*/  IMAD R17, R7, UR7, R20 ;  /* 0x0000000707117c24 */ /* 0x002fe2000f8e0214 */
[----:B------:R-:W-:-:S03]  /*0a60*/  ISETP.GE.AND P0, PT, R20, UR7, PT ;  /* 0x0000000714007c0c */ /* 0x000fc6000bf06270 */
[----:B0-----:R-:W-:Y:S01]  /*0a70*/  IMAD.WIDE R16, R17, 0x8, R14 ;  /* 0x0000000811107825 */ /* 0x001fe200078e020e */
[----:B------:R-:W-:-:S04]  /*0a80*/  ISETP.GT.AND P0, PT, R20, -0x1, !P0 ;  /* 0xffffffff1400780c */ /* 0x000fc80004704270 */
[----:B------:R-:W-:-:S13]  /*0a90*/  PLOP3.LUT P0, PT, P0, P1, PT, 0x80, 0x8 ;  /* 0x000000000008781c */ /* 0x000fda0000703070 */
[----:B------:R-:W3:Y:S01]  /*0aa0*/  @P0 LDG.E.64 R24, desc[UR10][R16.64] ;  /* 0x0000000a10180981 */ /* 0x000ee2000c1e1b00 */
[----:B------:R-:W-:Y:S01]  /*0ab0*/  IADD3 R9, PT, PT, R20, 0x1, RZ ;  /* 0x0000000114097810 */ /* 0x000fe20007ffe0ff */
[----:B------:R-:W0:Y:S03]  /*0ac0*/  S2R R18, SR_CgaCtaId ;  /* 0x0000000000127919 */ /* 0x000e260000008800 */
[----:B------:R-:W-:-:S04]  /*0ad0*/  ISETP.GE.AND P0, PT, R9, UR7, PT ;  /* 0x0000000709007c0c */ /* 0x000fc8000bf06270 */
[----:B------:R-:W-:Y:S02]  /*0ae0*/  ISETP.GT.AND P0, PT, R9, -0x1, !P0 ;  /* 0xffffffff0900780c */ /* 0x000fe40004704270 */
[----:B------:R-:W-:Y:S02]  /*0af0*/  MOV R9, 0x400 ;  /* 0x0000040000097802 */ /* 0x000fe40000000f00 */
[----:B------:R-:W-:Y:S02]  /*0b00*/  PLOP3.LUT P0, PT, P0, P1, PT, 0x80, 0x8 ;  /* 0x000000000008781c */ /* 0x000fe40000703070 */
[----:B0-----:R-:W-:Y:S02]  /*0b10*/  LEA R22, R18, R9, 0x18 ;  /* 0x0000000912167211 */ /* 0x001fe400078ec0ff */
[----:B------:R-:W-:Y:S01]  /*0b20*/  CS2R R18, SRZ ;  /* 0x0000000000127805 */ /* 0x000fe2000001ff00 */
[----:B--2---:R-:W-:-:S04]  /*0b30*/  IMAD R9, R12, UR6, R5 ;  /* 0x000000060c097c24 */ /* 0x004fc8000f8e0205 */
[----:B------:R-:W-:-:S04]  /*0b40*/  IMAD R9, R9, 0x8, R22 ;  /* 0x0000000809097824 */ /* 0x000fc800078e0216 */
[----:B------:R-:W2:Y:S01]  /*0b50*/  @P0 LDG.E.64 R18, desc[UR10][R16.64+0x8] ;  /* 0x0000080a10120981 */ /* 0x000ea2000c1e1b00 */
[C---:B------:R-:W-:Y:S01]  /*0b60*/  VIADD R11, R20.reuse, 0x2 ;  /* 0x00000002140b7836 */ /* 0x040fe20000000000 */
[----:B------:R-:W-:Y:S02]  /*0b70*/  IADD3 R20, PT, PT, R20, 0x3, RZ ;  /* 0x0000000314147810 */ /* 0x000fe40007ffe0ff */
[----:B------:R-:W3:Y:S02]  /*0b80*/  LDS.64 R22, [R9] ;  /* 0x0000000009167984 */ /* 0x000ee40000000a00 */
[C---:B------:R-:W-:Y:S02]  /*0b90*/  ISETP.GE.AND P0, PT, R11.reuse, UR7, PT ;  /* 0x000000070b007c0c */ /* 0x040fe4000bf06270 */
[----:B------:R-:W-:Y:S02]  /*0ba0*/  ISETP.GE.AND P2, PT, R20, UR7, PT ;  /* 0x0000000714007c0c */ /* 0x000fe4000bf46270 */
[----:B------:R-:W-:-:S02]  /*0bb0*/  ISETP.GT.AND P0, PT, R11, -0x1, !P0 ;  /* 0xffffffff0b00780c */ /* 0x000fc40004704270 */
[----:B------:R-:W-:Y:S02]  /*0bc0*/  ISETP.GT.AND P2, PT, R20, -0x1, !P2 ;  /* 0xffffffff1400780c */ /* 0x000fe40005744270 */
[----:B------:R-:W-:Y:S02]  /*0bd0*/  CS2R R20, SRZ ;  /* 0x0000000000147805 */ /* 0x000fe4000001ff00 */
[----:B------:R-:W-:Y:S02]  /*0be0*/  PLOP3.LUT P0, PT, P0, P1, PT, 0x80, 0x8 ;  /* 0x000000000008781c */ /* 0x000fe40000703070 */
[----:B------:R-:W-:Y:S01]  /*0bf0*/  PLOP3.LUT P2, PT, P2, P1, PT, 0x80, 0x8 ;  /* 0x000000000008781c */ /* 0x000fe20001743070 */
[----:B------:R-:W-:Y:S02]  /*0c00*/  IMAD.MOV.U32 R26, RZ, RZ, R6 ;  /* 0x000000ffff1a7224 */ /* 0x000fe400078e0006 */
[----:B------:R-:W-:-:S08]  /*0c10*/  IMAD.MOV.U32 R27, RZ, RZ, R13 ;  /* 0x000000ffff1b7224 */ /* 0x000fd000078e000d */
[----:B------:R-:W4:Y:S01]  /*0c20*/  @P0 LDG.E.64 R20, desc[UR10][R16.64+0x10] ;  /* 0x0000100a10140981 */ /* 0x000f22000c1e1b00 */
[-C--:B---3--:R-:W-:Y:S02]  /*0c30*/  IMAD R11, R23, R24.reuse, RZ ;  /* 0x00000018170b7224 */ /* 0x088fe400078e02ff */
[----:B------:R-:W-:-:S04]  /*0c40*/  IMAD.WIDE.U32 R26, R22, R24, R26 ;  /* 0x00000018161a7225 */ /* 0x000fc800078e001a */
[----:B------:R-:W-:Y:S01]  /*0c50*/  IMAD R11, R22, R25, R11 ;  /* 0x00000019160b7224 */ /* 0x000fe200078e020b */
[----:B------:R-:W-:Y:S01]  /*0c60*/  CS2R R22, SRZ ;  /* 0x0000000000167805 */ /* 0x000fe2000001ff00 */
[----:B------:R-:W2:Y:S05]  /*0c70*/  LDS.64 R24, [R9+0x8] ;  /* 0x0000080009187984 */ /* 0x000eaa0000000a00 */
[----:B------:R-:W3:Y:S01]  /*0c80*/  @P2 LDG.E.64 R22, desc[UR10][R16.64+0x18] ;  /* 0x0000180a10162981 */ /* 0x000ee2000c1e1b00 */
[----:B------:R-:W-:Y:S01]  /*0c90*/  IADD3 R27, PT, PT, R27, R11, RZ ;  /* 0x0000000b1b1b7210 */ /* 0x000fe20007ffe0ff */
[----:B--2---:R-:W-:-:S04]  /*0ca0*/  IMAD R11, R25, R18, RZ ;  /* 0x00000012190b7224 */ /* 0x004fc800078e02ff */
[C---:B------:R-:W-:Y:S02]  /*0cb0*/  IMAD R11, R24.reuse, R19, R11 ;  /* 0x00000013180b7224 */ /* 0x040fe400078e020b */
[----:B------:R-:W-:Y:S02]  /*0cc0*/  IMAD.WIDE.U32 R18, R24, R18, R26 ;  /* 0x0000001218127225 */ /* 0x000fe400078e001a */
[----:B------:R-:W4:Y:S04]  /*0cd0*/  LDS.64 R24, [R9+0x10] ;  /* 0x0000100009187984 */ /* 0x000f280000000a00 */
[----:B------:R-:W3:Y:S01]  /*0ce0*/  LDS.64 R26, [R9+0x18] ;  /* 0x00001800091a7984 */ /* 0x000ee20000000a00 */
[----:B------:R-:W-:Y:S02]  /*0cf0*/  VIADD R5, R5, 0x4 ;  /* 0x0000000405057836 */ /* 0x000fe40000000000 */
[----:B------:R-:W-:-:S03]  /*0d00*/  IMAD.IADD R19, R19, 0x1, R11 ;  /* 0x0000000113137824 */ /* 0x000fc600078e020b */
[----:B------:R-:W-:Y:S01]  /*0d10*/  ISETP.NE.AND P0, PT, R5, UR5, PT ;  /* 0x0000000505007c0c */ /* 0x000fe2000bf05270 */
[-C--:B----4-:R-:W-:Y:S02]  /*0d20*/  IMAD R11, R25, R20.reuse, RZ ;  /* 0x00000014190b7224 */ /* 0x090fe400078e02ff */
[----:B------:R-:W-:-:S04]  /*0d30*/  IMAD.WIDE.U32 R18, R24, R20, R18 ;  /* 0x0000001418127225 */ /* 0x000fc800078e0012 */
[----:B------:R-:W-:-:S05]  /*0d40*/  IMAD R11, R24, R21, R11 ;  /* 0x00000015180b7224 */ /* 0x000fca00078e020b */
[----:B------:R-:W-:Y:S01]  /*0d50*/  IADD3 R19, PT, PT, R19, R11, RZ ;  /* 0x0000000b13137210 */ /* 0x000fe20007ffe0ff */
[-C--:B---3--:R-:W-:Y:S02]  /*0d60*/  IMAD R13, R27, R22.reuse, RZ ;  /* 0x000000161b0d7224 */ /* 0x088fe400078e02ff */
[----:B------:R-:W-:-:S04]  /*0d70*/  IMAD.WIDE.U32 R18, R26, R22, R18 ;  /* 0x000000161a127225 */ /* 0x000fc800078e0012 */
[----:B------:R-:W-:Y:S02]  /*0d80*/  IMAD R13, R26, R23, R13 ;  /* 0x000000171a0d7224 */ /* 0x000fe400078e020d */
[----:B------:R-:W-:Y:S02]  /*0d90*/  IMAD.MOV.U32 R6, RZ, RZ, R18 ;  /* 0x000000ffff067224 */ /* 0x000fe400078e0012 */
[----:B------:R-:W-:Y:S01]  /*0da0*/  IMAD.IADD R13, R19, 0x1, R13 ;  /* 0x00000001130d7824 */ /* 0x000fe200078e020d */
[----:B------:R-:W-:Y:S06]  /*0db0*/  @P0 BRA `(.L_x_11) ;  /* 0xfffffffc001c0947 */ /* 0x000fec000383ffff */
[----:B------:R-:W-:-:S07]  /*0dc0*/  MOV R5, UR5 ;  /* 0x0000000500057c02 */ /* 0x000fce0008000f00 */
.L_x_10:
[----:B------:R-:W-:-:S09]  /*0dd0*/  UISETP.NE.AND UP0, UPT, UR8, URZ, UPT ;  /* 0x000000ff0800728c */ /* 0x000fd2000bf05270 */
[----:B------:R-:W-:Y:S05]  /*0de0*/  BRA.U !UP0, `(.L_x_12) ;  /* 0x0000001d08d47547 */ /* 0x000fea000b800000 */
[----:B------:R-:W0:Y:S01]  /*0df0*/  LDCU UR7, c[0x0][0x39c] ;  /* 0x00007380ff0777ac */ /* 0x000e220008000800 */
[----:B------:R-:W1:Y:S01]  /*0e00*/  LDC.64 R14, c[0x0][0x380] ;  /* 0x0000e000ff0e7b82 */ /* 0x000e620000000a00 */
[----:B------:R-:W-:Y:S01]  /*0e10*/  IMAD.IADD R18, R8, 0x1, R5 ;  /* 0x0000000108127824 */ /* 0x000fe200078e0205 */
[----:B------:R-:W-:-:S04]  /*0e20*/  CS2R R16, SRZ ;  /* 0x0000000000107805 */ /* 0x000fc8000001ff00 */
[----:B0-----:R-:W-:Y:S01]  /*0e30*/  ISETP.GE.AND P0, PT, R18, UR7, PT ;  /* 0x0000000712007c0c */ /* 0x001fe2000bf06270 */
[----:B------:R-:W-:-:S03]  /*0e40*/  IMAD R7, R7, UR7, R18 ;  /* 0x0000000707077c24 */ /* 0x000fc6000f8e0212 */
[----:B------:R-:W-:Y:S01]  /*0e50*/  ISETP.GT.AND P0, PT, R18, -0x1, !P0 ;  /* 0xffffffff1200780c */ /* 0x000fe20004704270 */
[----:B-1----:R-:W-:-:S03]  /*0e60*/  IMAD.WIDE R14, R7, 0x8, R14 ;  /* 0x00000008070e7825 */ /* 0x002fc600078e020e */
[----:B------:R-:W-:-:S13]  /*0e70*/  PLOP3.LUT P0, PT, P0, P1, PT, 0x80, 0x8 ;  /* 0x000000000008781c */ /* 0x000fda0000703070 */
[----:B------:R-:W2:Y:S01]  /*0e80*/  @P0 LDG.E.64 R16, desc[UR10][R14.64] ;  /* 0x0000000a0e100981 */ /* 0x000ea2000c1e1b00 */
[----:B------:R-:W-:Y:S01]  /*0e90*/  MOV R7, 0x400 ;  /* 0x0000040000077802 */ /* 0x000fe20000000f00 */
[----:B------:R-:W-:Y:S01]  /*0ea0*/  IMAD R5, R12, UR6, R5 ;  /* 0x000000060c057c24 */ /* 0x000fe2000f8e0205 */
[----:B------:R-:W-:Y:S01]  /*0eb0*/  UISETP.NE.AND UP0, UPT, UR8, 0x1, UPT ;  /* 0x000000010800788c */ /* 0x000fe2000bf05270 */
[----:B------:R-:W0:Y:S02]  /*0ec0*/  S2R R20, SR_CgaCtaId ;  /* 0x0000000000147919 */ /* 0x000e240000008800 */
[----:B0-----:R-:W-:Y:S02]  /*0ed0*/  LEA R20, R20, R7, 0x18 ;  /* 0x0000000714147211 */ /* 0x001fe400078ec0ff */
[----:B------:R-:W-:-:S03]  /*0ee0*/  MOV R7, R13 ;  /* 0x0000000d00077202 */ /* 0x000fc60000000f00 */
[----:B------:R-:W-:-:S05]  /*0ef0*/  IMAD R5, R5, 0x8, R20 ;  /* 0x0000000805057824 */ /* 0x000fca00078e0214 */
[----:B------:R-:W2:Y:S02]  /*0f00*/  LDS.64 R20, [R5] ;  /* 0x0000000005147984 */ /* 0x000ea40000000a00 */
[-C--:B--2---:R-:W-:Y:S02]  /*0f10*/  IMAD R9, R21, R16.reuse, RZ ;  /* 0x0000001015097224 */ /* 0x084fe400078e02ff */
[----:B------:R-:W-:-:S04]  /*0f20*/  IMAD.WIDE.U32 R6, R20, R16, R6 ;  /* 0x0000001014067225 */ /* 0x000fc800078e0006 */
[----:B------:R-:W-:-:S04]  /*0f30*/  IMAD R9, R20, R17, R9 ;  /* 0x0000001114097224 */ /* 0x000fc800078e0209 */
[----:B------:R-:W-:Y:S01]  /*0f40*/  IMAD.IADD R13, R7, 0x1, R9 ;  /* 0x00000001070d7824 */ /* 0x000fe200078e0209 */
[----:B------:R-:W-:Y:S06]  /*0f50*/  BRA.U !UP0, `(.L_x_12) ;  /* 0x0000001d08787547 */ /* 0x000fec000b800000 */
[----:B------:R0:W1:Y:S01]  /*0f60*/  LDS.64 R16, [R5+0x8] ;  /* 0x0000080005107984 */ /* 0x0000620000000a00 */
[----:B------:R-:W-:Y:S01]  /*0f70*/  VIADD R7, R18, 0x1 ;  /* 0x0000000112077836 */ /* 0x000fe20000000000 */
[----:B------:R-:W-:Y:S01]  /*0f80*/  BSSY.RECONVERGENT B0, `(.L_x_13) ;  /* 0x0000007000007945 */ /* 0x000fe20003800200 */
[----:B------:R-:W-:-:S03]  /*0f90*/  CS2R R20, SRZ ;  /* 0x0000000000147805 */ /* 0x000fc6000001ff00 */
[----:B------:R-:W-:-:S04]  /*0fa0*/  ISETP.GE.AND P0, PT, R7, UR7, PT ;  /* 0x0000000707007c0c */ /* 0x000fc8000bf06270 */
[----:B------:R-:W-:-:S04]  /*0fb0*/  ISETP.GT.AND P0, PT, R7, -0x1, !P0 ;  /* 0xffffffff0700780c */ /* 0x000fc80004704270 */
[----:B------:R-:W-:-:S13]  /*0fc0*/  PLOP3.LUT P0, PT, P0, P1, PT, 0x80, 0x8 ;  /* 0x000000000008781c */ /* 0x000fda0000703070 */
[----:B0-----:R-:W-:Y:S05]  /*0fd0*/  @!P0 BRA `(.L_x_14) ;  /* 0x0000000000048947 */ /* 0x001fea0003800000 */
[----:B------:R0:W5:Y:S02]  /*0fe0*/  LDG.E.64 R20, desc[UR10][R14.64+0x8] ;  /* 0x0000080a0e147981 */ /* 0x000164000c1e1b00 */
.L_x_14:
[----:B------:R-:W-:Y:S05]  /*0ff0*/  BSYNC.RECONVERGENT B0 ;  /* 0x0000000000007941 */ /* 0x000fea0003800200 */
.L_x_13:
[----:B------:R-:W-:Y:S01]  /*1000*/  UISETP.NE.AND UP0, UPT, UR8, 0x2, UPT ;  /* 0x000000020800788c */ /* 0x000fe2000bf05270 */
[----:B------:R-:W-:Y:S01]  /*1010*/  MOV R7, R13 ;  /* 0x0000000d00077202 */ /* 0x000fe20000000f00 */
[-C--:B-1---5:R-:W-:Y:S02]  /*1020*/  IMAD R9, R17, R20.reuse, RZ ;  /* 0x0000001411097224 */ /* 0x0a2fe400078e02ff */
[----:B------:R-:W-:-:S04]  /*1030*/  IMAD.WIDE.U32 R6, R16, R20, R6 ;  /* 0x0000001410067225 */ /* 0x000fc800078e0006 */
[----:B------:R-:W-:-:S04]  /*1040*/  IMAD R9, R16, R21, R9 ;  /* 0x0000001510097224 */ /* 0x000fc800078e0209 */
[----:B------:R-:W-:Y:S01]  /*1050*/  IMAD.IADD R13, R7, 0x1, R9 ;  /* 0x00000001070d7824 */ /* 0x000fe200078e0209 */
[----:B------:R-:W-:Y:S06]  /*1060*/  BRA.U !UP0, `(.L_x_12) ;  /* 0x0000001d08347547 */ /* 0x000fec000b800000 */
[----:B------:R1:W2:Y:S01]  /*1070*/  LDS.64 R16, [R5+0x10] ;  /* 0x0000100005107984 */ /* 0x0002a20000000a00 */
[----:B------:R-:W-:Y:S01]  /*1080*/  VIADD R18, R18, 0x2 ;  /* 0x0000000212127836 */ /* 0x000fe20000000000 */
[----:B------:R-:W-:Y:S04]  /*1090*/  BSSY.RECONVERGENT B0, `(.L_x_15) ;  /* 0x0000007000007945 */ /* 0x000fe80003800200 */
[----:B------:R-:W-:-:S04]  /*10a0*/  ISETP.GE.AND P0, PT, R18, UR7, PT ;  /* 0x0000000712007c0c */ /* 0x000fc8000bf06270 */
[----:B------:R-:W-:Y:S02]  /*10b0*/  ISETP.GT.AND P0, PT, R18, -0x1, !P0 ;  /* 0xffffffff1200780c */ /* 0x000fe40004704270 */
[----:B------:R-:W-:Y:S02]  /*10c0*/  CS2R R18, SRZ ;  /* 0x0000000000127805 */ /* 0x000fe4000001ff00 */
[----:B------:R-:W-:-:S13]  /*10d0*/  PLOP3.LUT P0, PT, P0, P1, PT, 0x80, 0x8 ;  /* 0x000000000008781c */ /* 0x000fda0000703070 */
[----:B-1----:R-:W-:Y:S05]  /*10e0*/  @!P0 BRA `(.L_x_16) ;  /* 0x0000000000048947 */ /* 0x002fea0003800000 */
[----:B------:R1:W5:Y:S02]  /*10f0*/  LDG.E.64 R18, desc[UR10][R14.64+0x10] ;  /* 0x0000100a0e127981 */ /* 0x000364000c1e1b00 */
.L_x_16:
[----:B------:R-:W-:Y:S05]  /*1100*/  BSYNC.RECONVERGENT B0 ;  /* 0x0000000000007941 */ /* 0x000fea0003800200 */
.L_x_15:
[----:B------:R-:W-:Y:S01]  /*1110*/  MOV R7, R13 ;  /* 0x0000000d00077202 */ /* 0x000fe20000000f00 */
[-C--:B--2--5:R-:W-:Y:S02]  /*1120*/  IMAD R5, R17, R18.reuse, RZ ;  /* 0x0000001211057224 */ /* 0x0a4fe400078e02ff */
[----:B------:R-:W-:-:S04]  /*1130*/  IMAD.WIDE.U32 R6, R16, R18, R6 ;  /* 0x0000001210067225 */ /* 0x000fc800078e0006 */
[----:B------:R-:W-:-:S04]  /*1140*/  IMAD R5, R16, R19, R5 ;  /* 0x0000001310057224 */ /* 0x000fc800078e0205 */
[----:B------:R-:W-:Y:S01]  /*1150*/  IMAD.IADD R13, R7, 0x1, R5 ;  /* 0x00000001070d7824 */ /* 0x000fe200078e0205 */
[----:B------:R-:W-:Y:S06]  /*1160*/  BRA `(.L_x_12) ;  /* 0x0000001800f47947 */ /* 0x000fec0003800000 */
.L_x_9:
[----:B------:R-:W0:Y:S01]  /*1170*/  LDCU UR6, c[0x0][0x3a8] ;  /* 0x00007500ff0677ac */ /* 0x000e220008000800 */
[----:B------:R-:W-:Y:S01]  /*1180*/  IMAD.MOV.U32 R9, RZ, RZ, RZ ;  /* 0x000000ffff097224 */ /* 0x000fe200078e00ff */
[----:B0-----:R-:W-:-:S09]  /*1190*/  UISETP.GE.U32.AND UP0, UPT, UR6, 0x4, UPT ;  /* 0x000000040600788c */ /* 0x001fd2000bf06070 */
[----:B------:R-:W-:Y:S05]  /*11a0*/  BRA.U !UP0, `(.L_x_17) ;  /* 0x0000001908147547 */ /* 0x000fea000b800000 */
[----:B------:R-:W-:Y:S01]  /*11b0*/  UISETP.GT.AND UP0, UPT, UR5, URZ, UPT ;  /* 0x000000ff0500728c */ /* 0x000fe2000bf04270 */
[----:B------:R-:W-:Y:S01]  /*11c0*/  HFMA2 R5, -RZ, RZ, 0, 0 ;  /* 0x00000000ff057431 */ /* 0x000fe200000001ff */
[----:B------:R-:W0:Y:S01]  /*11d0*/  LDCU UR14, c[0x0][0x39c] ;  /* 0x00007380ff0e77ac */ /* 0x000e220008000800 */
[----:B------:R-:W1:Y:S06]  /*11e0*/  LDCU UR7, c[0x0][0x3a8] ;  /* 0x00007500ff0777ac */ /* 0x000e6c0008000800 */
[----:B------:R-:W-:Y:S05]  /*11f0*/  BRA.U !UP0, `(.L_x_18) ;  /* 0x0000001508147547 */ /* 0x000fea000b800000 */
[----:B------:R-:W-:Y:S02]  /*1200*/  IADD3 R11, PT, PT, -R5, UR5, RZ ;  /* 0x00000005050b7c10 */ /* 0x000fe4000fffe1ff */
[----:B------:R-:W-:Y:S02]  /*1210*/  PLOP3.LUT P0, PT, PT, PT, PT, 0x80, 0x8 ;  /* 0x000000000008781c */ /* 0x000fe40003f0f070 */
[----:B------:R-:W-:-:S13]  /*1220*/  ISETP.GT.AND P2, PT, R11, 0xc, PT ;  /* 0x0000000c0b00780c */ /* 0x000fda0003f44270 */
[----:B------:R-:W-:Y:S05]  /*1230*/  @!P2 BRA `(.L_x_19) ;  /* 0x0000000c0044a947 */ /* 0x000fea0003800000 */
[----:B------:R-:W-:Y:S01]  /*1240*/  PLOP3.LUT P0, PT, PT, PT, PT, 0x8, 0x80 ;  /* 0x000000000080781c */ /* 0x000fe20003f0e170 */
[----:B------:R-:W2:Y:S01]  /*1250*/  LDCU UR13, c[0x0][0x39c] ;  /* 0x00007380ff0d77ac */ /* 0x000ea20008000800 */
[----:B------:R-:W3:Y:S01]  /*1260*/  LDCU UR6, c[0x0][0x3a8] ;  /* 0x00007500ff0677ac */ /* 0x000ee20008000800 */
[----:B------:R-:W-:-:S12]  /*1270*/  UIADD3 UR12, UPT, UPT, UR5, -0xc, URZ ;  /* 0xfffffff4050c7890 */ /* 0x000fd8000fffe0ff */
.L_x_20:
[----:B------:R-:W4:Y:S01]  /*1280*/  S2R R14, SR_CgaCtaId ;  /* 0x00000000000e7919 */ /* 0x000f220000008800 */
[----:B------:R-:W-:Y:S01]  /*1290*/  IMAD.IADD R26, R8, 0x1, R5 ;  /* 0x00000001081a7824 */ /* 0x000fe200078e0205 */
[----:B------:R-:W-:Y:S02]  /*12a0*/  MOV R11, 0x400 ;  /* 0x00000400000b7802 */ /* 0x000fe40000000f00 */
[----:B------:R-:W-:Y:S02]  /*12b0*/  CS2R R20, SRZ ;  /* 0x0000000000147805 */ /* 0x000fe4000001ff00 */
[----:B------:R-:W-:Y:S01]  /*12c0*/  CS2R R22, SRZ ;  /* 0x0000000000167805 */ /* 0x000fe2000001ff00 */
[----:B--2---:R-:W-:Y:S01]  /*12d0*/  IMAD R15, R7, UR13, R26 ;  /* 0x0000000d070f7c24 */ /* 0x004fe2000f8e021a */
[----:B------:R-:W-:Y:S01]  /*12e0*/  ISETP.GE.AND P2, PT, R26, UR13, PT ;  /* 0x0000000d1a007c0c */ /* 0x000fe2000bf46270 */
[----:B------:R-:W-:-:S03]  /*12f0*/  VIADD R27, R5, 0x4 ;  /* 0x00000004051b7836 */ /* 0x000fc60000000000 */
[----:B------:R-:W-:Y:S02]  /*1300*/  ISETP.GT.AND P2, PT, R26, -0x1, !P2 ;  /* 0xffffffff1a00780c */ /* 0x000fe40005744270 */
[----:B------:R-:W-:Y:S01]  /*1310*/  LEA R24, R15, R4, 0x3 ;  /* 0x000000040f187211 */ /* 0x000fe200078e18ff */
[----:B------:R-:W-:Y:S01]  /*1320*/  IMAD.MOV.U32 R15, RZ, RZ, R13 ;  /* 0x000000ffff0f7224 */ /* 0x000fe200078e000d */
[----:B------:R-:W-:-:S13]  /*1330*/  PLOP3.LUT P2, PT, P2, P1, PT, 0x80, 0x8 ;  /* 0x000000000008781c */ /* 0x000fda0001743070 */
[----:B------:R-:W-:Y:S01]  /*1340*/  @P2 LDS.64 R20, [R24] ;  /* 0x0000000018142984 */ /* 0x000fe20000000a00 */
[----:B----4-:R-:W-:Y:S01]  /*1350*/  LEA R11, R14, R11, 0x18 ;  /* 0x0000000b0e0b7211 */ /* 0x010fe200078ec0ff */
[----:B---3--:R-:W-:-:S04]  /*1360*/  IMAD R14, R12, UR6, R5 ;  /* 0x000000060c0e7c24 */ /* 0x008fc8000f8e0205 */
[----:B------:R-:W-:Y:S02]  /*1370*/  IMAD R9, R14, 0x8, R11 ;  /* 0x000000080e097824 */ /* 0x000fe400078e020b */
[----:B------:R-:W-:-:S03]  /*1380*/  VIADD R14, R26, 0x1 ;  /* 0x000000011a0e7836 */ /* 0x000fc60000000000 */
[----:B------:R-:W2:Y:S02]  /*1390*/  LDS.64 R18, [R9] ;  /* 0x0000000009127984 */ /* 0x000ea40000000a00 */
[C---:B------:R-:W-:Y:S02]  /*13a0*/  ISETP.GE.AND P2, PT, R14.reuse, UR13, PT ;  /* 0x0000000d0e007c0c */ /* 0x040fe4000bf46270 */
[----:B------:R-:W-:Y:S02]  /*13b0*/  LDS.64 R16, [R9+0x8] ;  /* 0x0000080009107984 */ /* 0x000fe40000000a00 */
[----:B------:R-:W-:Y:S01]  /*13c0*/  ISETP.GT.AND P2, PT, R14, -0x1, !P2 ;  /* 0xffffffff0e00780c */ /* 0x000fe20005744270 */
[C---:B------:R-:W-:Y:S02]  /*13d0*/  VIADD R14, R26.reuse, 0x2 ;  /* 0x000000021a0e7836 */ /* 0x040fe40000000000 */
[----:B------:R-:W-:Y:S01]  /*13e0*/  VIADD R26, R26, 0x3 ;  /* 0x000000031a1a7836 */ /* 0x000fe20000000000 */
[----:B------:R-:W-:-:S13]  /*13f0*/  PLOP3.LUT P2, PT, P2, P1, PT, 0x80, 0x8 ;  /* 0x000000000008781c */ /* 0x000fda0001743070 */
[----:B------:R-:W3:Y:S01]  /*1400*/  @P2 LDS.64 R22, [R24+0x8] ;  /* 0x0000080018162984 */ /* 0x000ee20000000a00 */
[----:B------:R-:W-:-:S04]  /*1410*/  ISETP.GE.AND P2, PT, R14, UR13, PT ;  /* 0x0000000d0e007c0c */ /* 0x000fc8000bf46270 */
[----:B------:R-:W-:Y:S02]  /*1420*/  ISETP.GT.AND P2, PT, R14, -0x1, !P2 ;  /* 0xffffffff0e00780c */ /* 0x000fe40005744270 */
[----:B------:R-:W-:Y:S01]  /*1430*/  MOV R14, R6 ;  /* 0x00000006000e7202 */ /* 0x000fe20000000f00 */
[----:B------:R-:W-:Y:S01]  /*1440*/  IMAD.IADD R6, R8, 0x1, R27 ;  /* 0x0000000108067824 */ /* 0x000fe200078e021b */
[----:B------:R-:W-:Y:S01]  /*1450*/  PLOP3.LUT P2, PT, P2, P1, PT, 0x80, 0x8 ;  /* 0x000000000008781c */ /* 0x000fe20001743070 */
[-C--:B--2---:R-:W-:Y:S02]  /*1460*/  IMAD R19, R19, R20.reuse, RZ ;  /* 0x0000001413137224 */ /* 0x084fe400078e02ff */
[----:B------:R-:W-:-:S04]  /*1470*/  IMAD.WIDE.U32 R14, R18, R20, R14 ;  /* 0x00000014120e7225 */ /* 0x000fc800078e000e */
[----:B------:R-:W-:Y:S01]  /*1480*/  IMAD R13, R18, R21, R19 ;  /* 0x00000015120d7224 */ /* 0x000fe200078e0213 */
[----:B------:R-:W-:Y:S01]  /*1490*/  CS2R R20, SRZ ;  /* 0x0000000000147805 */ /* 0x000fe2000001ff00 */
[----:B------:R-:W-:Y:S03]  /*14a0*/  LDS.64 R18, [R9+0x10] ;  /* 0x0000100009127984 */ /* 0x000fe60000000a00 */
[----:B------:R-:W-:Y:S02]  /*14b0*/  IADD3 R15, PT, PT, R15, R13, RZ ;  /* 0x0000000d0f0f7210 */ /* 0x000fe40007ffe0ff */
[----:B------:R-:W2:Y:S01]  /*14c0*/  @P2 LDS.64 R20, [R24+0x10] ;  /* 0x0000100018142984 */ /* 0x000ea20000000a00 */
[----:B------:R-:W-:-:S04]  /*14d0*/  ISETP.GE.AND P2, PT, R26, UR13, PT ;  /* 0x0000000d1a007c0c */ /* 0x000fc8000bf46270 */
[----:B------:R-:W-:Y:S01]  /*14e0*/  ISETP.GT.AND P2, PT, R26, -0x1, !P2 ;  /* 0xffffffff1a00780c */ /* 0x000fe20005744270 */
[----:B------:R-:W-:Y:S01]  /*14f0*/  IMAD R26, R12, UR6, R27 ;  /* 0x000000060c1a7c24 */ /* 0x000fe2000f8e021b */
[----:B------:R-:W-:Y:S02]  /*1500*/  IADD3 R27, PT, PT, R5, 0x8, RZ ;  /* 0x00000008051b7810 */ /* 0x000fe40007ffe0ff */
[----:B------:R-:W-:Y:S01]  /*1510*/  PLOP3.LUT P2, PT, P2, P1, PT, 0x80, 0x8 ;  /* 0x000000000008781c */ /* 0x000fe20001743070 */
[----:B---3--:R-:W-:-:S04]  /*1520*/  IMAD R13, R17, R22, RZ ;  /* 0x00000016110d7224 */ /* 0x008fc800078e02ff */
[C---:B------:R-:W-:Y:S02]  /*1530*/  IMAD R13, R16.reuse, R23, R13 ;  /* 0x00000017100d7224 */ /* 0x040fe400078e020d */
[----:B------:R-:W-:Y:S01]  /*1540*/  IMAD.WIDE.U32 R16, R16, R22, R14 ;  /* 0x0000001610107225 */ /* 0x000fe200078e000e */
[----:B------:R-:W-:Y:S01]  /*1550*/  CS2R R22, SRZ ;  /* 0x0000000000167805 */ /* 0x000fe2000001ff00 */
[----:B------:R3:W-:Y:S03]  /*1560*/  LDS.64 R14, [R9+0x18] ;  /* 0x00001800090e7984 */ /* 0x0007e60000000a00 */
[----:B------:R-:W-:Y:S01]  /*1570*/  IADD3 R17, PT, PT, R17, R13, RZ ;  /* 0x0000000d11117210 */ /* 0x000fe20007ffe0ff */
[----:B------:R-:W-:Y:S01]  /*1580*/  IMAD R13, R7, UR13, R6 ;  /* 0x0000000d070d7c24 */ /* 0x000fe2000f8e0206 */
[----:B------:R4:W5:Y:S01]  /*1590*/  @P2 LDS.64 R22, [R24+0x18] ;  /* 0x0000180018162984 */ /* 0x0009620000000a00 */
[----:B------:R-:W-:-:S02]  /*15a0*/  ISETP.GE.AND P2, PT, R6, UR13, PT ;  /* 0x0000000d06007c0c */ /* 0x000fc4000bf46270 */
[----:B---3--:R-:W-:Y:S02]  /*15b0*/  IMAD R9, R13, 0x8, R4 ;  /* 0x000000080d097824 */ /* 0x008fe400078e0204 */
[----:B------:R-:W-:Y:S01]  /*15c0*/  ISETP.GT.AND P2, PT, R6, -0x1, !P2 ;  /* 0xffffffff0600780c */ /* 0x000fe20005744270 */
[----:B------:R-:W-:Y:S01]  /*15d0*/  IMAD R13, R26, 0x8, R11 ;  /* 0x000000081a0d7824 */ /* 0x000fe200078e020b */
[----:B----4-:R-:W-:Y:S02]  /*15e0*/  IADD3 R24, PT, PT, R6, 0x1, RZ ;  /* 0x0000000106187810 */ /* 0x010fe40007ffe0ff */
[----:B------:R-:W-:Y:S01]  /*15f0*/  PLOP3.LUT P2, PT, P2, P1, PT, 0x80, 0x8 ;  /* 0x000000000008781c */ /* 0x000fe20001743070 */
[----:B--2---:R-:W-:-:S04]  /*1600*/  IMAD R25, R19, R20, RZ ;  /* 0x0000001413197224 */ /* 0x004fc800078e02ff */
[C---:B------:R-:W-:Y:S02]  /*1610*/  IMAD R25, R18.reuse, R21, R25 ;  /* 0x0000001512197224 */ /* 0x040fe400078e0219 */
[----:B------:R-:W-:Y:S01]  /*1620*/  IMAD.WIDE.U32 R18, R18, R20, R16 ;  /* 0x0000001412127225 */ /* 0x000fe200078e0010 */
[----:B------:R-:W-:Y:S01]  /*1630*/  CS2R R16, SRZ ;  /* 0x0000000000107805 */ /* 0x000fe2000001ff00 */
[----:B------:R-:W-:Y:S02]  /*1640*/  LDS.64 R20, [R13] ;  /* 0x000000000d147984 */ /* 0x000fe40000000a00 */
[----:B------:R-:W-:-:S03]  /*1650*/  IMAD.IADD R19, R19, 0x1, R25 ;  /* 0x0000000113137824 */ /* 0x000fc600078e0219 */
[----:B------:R-:W2:Y:S01]  /*1660*/  @P2 LDS.64 R16, [R9] ;  /* 0x0000000009102984 */ /* 0x000ea20000000a00 */
[----:B------:R-:W-:-:S04]  /*1670*/  ISETP.GE.AND P2, PT, R24, UR13, PT ;  /* 0x0000000d18007c0c */ /* 0x000fc8000bf46270 */
[----:B------:R-:W-:Y:S01]  /*1680*/  ISETP.GT.AND P2, PT, R24, -0x1, !P2 ;  /* 0xffffffff1800780c */ /* 0x000fe20005744270 */
[C---:B------:R-:W-:Y:S02]  /*1690*/  VIADD R24, R6.reuse, 0x2 ;  /* 0x0000000206187836 */ /* 0x040fe40000000000 */
[----:B------:R-:W-:Y:S01]  /*16a0*/  VIADD R6, R6, 0x3 ;  /* 0x0000000306067836 */ /* 0x000fe20000000000 */
[----:B------:R-:W-:Y:S01]  /*16b0*/  PLOP3.LUT P2, PT, P2, P1, PT, 0x80, 0x8 ;  /* 0x000000000008781c */ /* 0x000fe20001743070 */
[-C--:B-----5:R-:W-:Y:S02]  /*16c0*/  IMAD R25, R15, R22.reuse, RZ ;  /* 0x000000160f197224 */ /* 0x0a0fe400078e02ff */
[----:B------:R-:W-:-:S04]  /*16d0*/  IMAD.WIDE.U32 R18, R14, R22, R18 ;  /* 0x000000160e127225 */ /* 0x000fc800078e0012 */
[----:B------:R-:W-:Y:S01]  /*16e0*/  IMAD R25, R14, R23, R25 ;  /* 0x000000170e197224 */ /* 0x000fe200078e0219 */
[----:B------:R-:W-:Y:S01]  /*16f0*/  CS2R R14, SRZ ;  /* 0x00000000000e7805 */ /* 0x000fe2000001ff00 */
[----:B------:R-:W-:Y:S03]  /*1700*/  LDS.64 R22, [R13+0x8] ;  /* 0x000008000d167984 */ /* 0x000fe60000000a00 */
[----:B------:R-:W-:Y:S02]  /*1710*/  IADD3 R19, PT, PT, R19, R25, RZ ;  /* 0x0000001913137210 */ /* 0x000fe40007ffe0ff */
[----:B------:R-:W3:Y:S01]  /*1720*/  @P2 LDS.64 R14, [R9+0x8] ;  /* 0x00000800090e2984 */ /* 0x000ee20000000a00 */
[----:B------:R-:W-:-:S04]  /*1730*/  ISETP.GE.AND P2, PT, R24, UR13, PT ;  /* 0x0000000d18007c0c */ /* 0x000fc8000bf46270 */
[----:B------:R-:W-:Y:S01]  /*1740*/  ISETP.GT.AND P2, PT, R24, -0x1, !P2 ;  /* 0xffffffff1800780c */ /* 0x000fe20005744270 */
[----:B------:R-:W-:-:S03]  /*1750*/  IMAD R24, R12, UR6, R27 ;  /* 0x000000060c187c24 */ /* 0x000fc6000f8e021b */
[----:B------:R-:W-:Y:S01]  /*1760*/  PLOP3.LUT P2, PT, P2, P1, PT, 0x80, 0x8 ;  /* 0x000000000008781c */ /* 0x000fe20001743070 */
[----:B--2---:R-:W-:-:S04]  /*1770*/  IMAD R25, R21, R16, RZ ;  /* 0x0000001015197224 */ /* 0x004fc800078e02ff */
[C---:B------:R-:W-:Y:S02]  /*1780*/  IMAD R25, R20.reuse, R17, R25 ;  /* 0x0000001114197224 */ /* 0x040fe400078e0219 */
[----:B------:R-:W-:Y:S01]  /*1790*/  IMAD.WIDE.U32 R16, R20, R16, R18 ;  /* 0x0000001014107225 */ /* 0x000fe200078e0012 */
[----:B------:R-:W-:Y:S01]  /*17a0*/  CS2R R18, SRZ ;  /* 0x0000000000127805 */ /* 0x000fe2000001ff00 */
[----:B------:R-:W-:Y:S02]  /*17b0*/  LDS.64 R20, [R13+0x10] ;  /* 0x000010000d147984 */ /* 0x000fe40000000a00 */
[----:B------:R-:W-:-:S03]  /*17c0*/  IMAD.IADD R17, R17, 0x1, R25 ;  /* 0x0000000111117824 */ /* 0x000fc600078e0219 */
[----:B------:R-:W2:Y:S01]  /*17d0*/  @P2 LDS.64 R18, [R9+0x10] ;  /* 0x0000100009122984 */ /* 0x000ea20000000a00 */
[----:B------:R-:W-:-:S04]  /*17e0*/  ISETP.GE.AND P2, PT, R6, UR13, PT ;  /* 0x0000000d06007c0c */ /* 0x000fc8000bf46270 */
[----:B------:R-:W-:Y:S01]  /*17f0*/  ISETP.GT.AND P2, PT, R6, -0x1, !P2 ;  /* 0xffffffff0600780c */ /* 0x000fe20005744270 */
[----:B------:R-:W-:-:S03]  /*1800*/  IMAD.IADD R6, R8, 0x1, R27 ;  /* 0x0000000108067824 */ /* 0x000fc600078e021b */
[----:B------:R-:W-:Y:S01]  /*1810*/  PLOP3.LUT P2, PT, P2, P1, PT, 0x80, 0x8 ;  /* 0x000000000008781c */ /* 0x000fe20001743070 */
[-C--:B---3--:R-:W-:Y:S02]  /*1820*/  IMAD R25, R23, R14.reuse, RZ ;  /* 0x0000000e17197224 */ /* 0x088fe400078e02ff */
[----:B------:R-:W-:Y:S02]  /*1830*/  IMAD R27, R7, UR13, R6 ;  /* 0x0000000d071b7c24 */ /* 0x000fe4000f8e0206 */
[C---:B------:R-:W-:Y:S02]  /*1840*/  IMAD R25, R22.reuse, R15, R25 ;  /* 0x0000000f16197224 */ /* 0x040fe400078e0219 */
[----:B------:R-:W-:Y:S01]  /*1850*/  IMAD.WIDE.U32 R22, R22, R14, R16 ;  /* 0x0000000e16167225 */ /* 0x000fe200078e0010 */
[----:B------:R-:W-:Y:S01]  /*1860*/  CS2R R14, SRZ ;  /* 0x00000000000e7805 */ /* 0x000fe2000001ff00 */
[----:B------:R3:W-:Y:S02]  /*1870*/  LDS.64 R16, [R13+0x18] ;  /* 0x000018000d107984 */ /* 0x0007e40000000a00 */
[----:B------:R-:W-:-:S03]  /*1880*/  IMAD.IADD R23, R23, 0x1, R25 ;  /* 0x0000000117177824 */ /* 0x000fc600078e0219 */
[----:B------:R4:W5:Y:S01]  /*1890*/  @P2 LDS.64 R14, [R9+0x18] ;  /* 0x00001800090e2984 */ /* 0x0009620000000a00 */
[----:B------:R-:W-:Y:S02]  /*18a0*/  ISETP.GE.AND P2, PT, R6, UR13, PT ;  /* 0x0000000d06007c0c */ /* 0x000fe4000bf46270 */
[----:B---3--:R-:W-:Y:S01]  /*18b0*/  LEA R13, R24, R11, 0x3 ;  /* 0x0000000b180d7211 */ /* 0x008fe200078e18ff */
[C---:B------:R-:W-:Y:S01]  /*18c0*/  VIADD R24, R6.reuse, 0x1 ;  /* 0x0000000106187836 */ /* 0x040fe20000000000 */
[----:B------:R-:W-:Y:S01]  /*18d0*/  ISETP.GT.AND P2, PT, R6, -0x1, !P2 ;  /* 0xffffffff0600780c */ /* 0x000fe20005744270 */
[----:B----4-:R-:W-:-:S03]  /*18e0*/  IMAD R9, R27, 0x8, R4 ;  /* 0x000000081b097824 */ /* 0x010fc600078e0204 */
[----:B------:R-:W-:Y:S01]  /*18f0*/  PLOP3.LUT P2, PT, P2, P1, PT, 0x80, 0x8 ;  /* 0x000000000008781c */ /* 0x000fe20001743070 */
[----:B--2---:R-:W-:-:S04]  /*1900*/  IMAD R25, R21, R18, RZ ;  /* 0x0000001215197224 */ /* 0x004fc800078e02ff */
[C---:B------:R-:W-:Y:S02]  /*1910*/  IMAD R25, R20.reuse, R19, R25 ;  /* 0x0000001314197224 */ /* 0x040fe400078e0219 */
[----:B------:R-:W-:Y:S01]  /*1920*/  IMAD.WIDE.U32 R20, R20, R18, R22 ;  /* 0x0000001214147225 */ /* 0x000fe200078e0016 */
[----:B------:R-:W-:Y:S01]  /*1930*/  CS2R R18, SRZ ;  /* 0x0000000000127805 */ /* 0x000fe2000001ff00 */
[----:B------:R-:W-:Y:S03]  /*1940*/  LDS.64 R22, [R13] ;  /* 0x000000000d167984 */ /* 0x000fe60000000a00 */
[----:B------:R-:W-:Y:S02]  /*1950*/  IADD3 R21, PT, PT, R21, R25, RZ ;  /* 0x0000001915157210 */ /* 0x000fe40007ffe0ff */
[----:B------:R-:W2:Y:S01]  /*1960*/  @P2 LDS.64 R18, [R9] ;  /* 0x0000000009122984 */ /* 0x000ea20000000a00 */
[----:B------:R-:W-:-:S04]  /*1970*/  ISETP.GE.AND P2, PT, R24, UR13, PT ;  /* 0x0000000d18007c0c */ /* 0x000fc8000bf46270 */
[----:B------:R-:W-:Y:S01]  /*1980*/  ISETP.GT.AND P2, PT, R24, -0x1, !P2 ;  /* 0xffffffff1800780c */ /* 0x000fe20005744270 */
[C---:B------:R-:W-:Y:S01]  /*1990*/  VIADD R24, R6.reuse, 0x2 ;  /* 0x0000000206187836 */ /* 0x040fe20000000000 */
[----:B------:R-:W-:Y:S02]  /*19a0*/  IADD3 R6, PT, PT, R6, 0x3, RZ ;  /* 0x0000000306067810 */ /* 0x000fe40007ffe0ff */
[----:B------:R-:W-:Y:S01]  /*19b0*/  PLOP3.LUT P2, PT, P2, P1, PT, 0x80, 0x8 ;  /* 0x000000000008781c */ /* 0x000fe20001743070 */
[-C--:B-----5:R-:W-:Y:S01]  /*19c0*/  IMAD R25, R17, R14.reuse, RZ ;  /* 0x0000000e11197224 */ /* 0x0a0fe200078e02ff */
[----:B------:R-:W-:Y:S01]  /*19d0*/  ISETP.GE.AND P3, PT, R24, UR13, PT ;  /* 0x0000000d18007c0c */ /* 0x000fe2000bf66270 */
[----:B------:R-:W-:-:S04]  /*19e0*/  IMAD.WIDE.U32 R20, R16, R14, R20 ;  /* 0x0000000e10147225 */ /* 0x000fc800078e0014 */
[----:B------:R-:W-:Y:S01]  /*19f0*/  IMAD R25, R16, R15, R25 ;  /* 0x0000000f10197224 */ /* 0x000fe200078e0219 */
[----:B------:R-:W-:Y:S01]  /*1a00*/  CS2R R14, SRZ ;  /* 0x00000000000e7805 */ /* 0x000fe2000001ff00 */
[----:B------:R-:W-:Y:S02]  /*1a10*/  LDS.64 R16, [R13+0x8] ;  /* 0x000008000d107984 */ /* 0x000fe40000000a00 */
[----:B------:R-:W-:-:S03]  /*1a20*/  IMAD.IADD R21, R21, 0x1, R25 ;  /* 0x0000000115157824 */ /* 0x000fc600078e0219 */
[----:B------:R-:W3:Y:S01]  /*1a30*/  @P2 LDS.64 R14, [R9+0x8] ;  /* 0x00000800090e2984 */ /* 0x000ee20000000a00 */
[----:B------:R-:W-:-:S04]  /*1a40*/  ISETP.GT.AND P2, PT, R24, -0x1, !P3 ;  /* 0xffffffff1800780c */ /* 0x000fc80005f44270 */
[----:B------:R-:W-:Y:S01]  /*1a50*/  PLOP3.LUT P2, PT, P2, P1, PT, 0x80, 0x8 ;  /* 0x000000000008781c */ /* 0x000fe20001743070 */
[----:B--2---:R-:W-:-:S04]  /*1a60*/  IMAD R25, R23, R18, RZ ;  /* 0x0000001217197224 */ /* 0x004fc800078e02ff */
[C---:B------:R-:W-:Y:S02]  /*1a70*/  IMAD R25, R22.reuse, R19, R25 ;  /* 0x0000001316197224 */ /* 0x040fe400078e0219 */
[----:B------:R-:W-:Y:S01]  /*1a80*/  IMAD.WIDE.U32 R18, R22, R18, R20 ;  /* 0x0000001216127225 */ /* 0x000fe200078e0014 */
[----:B------:R-:W-:Y:S01]  /*1a90*/  CS2R R20, SRZ ;  /* 0x0000000000147805 */ /* 0x000fe2000001ff00 */
[----:B------:R-:W-:Y:S02]  /*1aa0*/  LDS.64 R22, [R13+0x10] ;  /* 0x000010000d167984 */ /* 0x000fe40000000a00 */
[----:B------:R-:W-:Y:S02]  /*1ab0*/  IMAD.IADD R19, R19, 0x1, R25 ;  /* 0x0000000113137824 */ /* 0x000fe400078e0219 */
[C---:B------:R-:W-:Y:S01]  /*1ac0*/  VIADD R25, R5.reuse, 0xc ;  /* 0x0000000c05197836 */ /* 0x040fe20000000000 */
[----:B------:R-:W2:Y:S01]  /*1ad0*/  @P2 LDS.64 R20, [R9+0x10] ;  /* 0x0000100009142984 */ /* 0x000ea20000000a00 */
[----:B------:R-:W-:Y:S01]  /*1ae0*/  ISETP.GE.AND P2, PT, R6, UR13, PT ;  /* 0x0000000d06007c0c */ /* 0x000fe2000bf46270 */
[----:B------:R-:W-:-:S02]  /*1af0*/  VIADD R5, R5, 0x10 ;  /* 0x0000001005057836 */ /* 0x000fc40000000000 */
[----:B------:R-:W-:Y:S01]  /*1b00*/  IMAD R24, R12, UR6, R25 ;  /* 0x000000060c187c24 */ /* 0x000fe2000f8e0219 */
[----:B------:R-:W-:Y:S02]  /*1b10*/  ISETP.GT.AND P2, PT, R6, -0x1, !P2 ;  /* 0xffffffff0600780c */ /* 0x000fe40005744270 */
[----:B------:R-:W-:Y:S01]  /*1b20*/  IADD3 R6, PT, PT, R8, R25, RZ ;  /* 0x0000001908067210 */ /* 0x000fe20007ffe0ff */
[----:B------:R-:W-:Y:S01]  /*1b30*/  IMAD R11, R24, 0x8, R11 ;  /* 0x00000008180b7824 */ /* 0x000fe200078e020b */
[----:B------:R-:W-:Y:S01]  /*1b40*/  PLOP3.LUT P2, PT, P2, P1, PT, 0x80, 0x8 ;  /* 0x000000000008781c */ /* 0x000fe20001743070 */
[-C--:B---3--:R-:W-:Y:S01]  /*1b50*/  IMAD R27, R17, R14.reuse, RZ ;  /* 0x0000000e111b7224 */ /* 0x088fe200078e02ff */
[----:B------:R-:W-:Y:S01]  /*1b60*/  ISETP.GE.AND P3, PT, R6, UR13, PT ;  /* 0x0000000d06007c0c */ /* 0x000fe2000bf66270 */
[----:B------:R-:W-:Y:S01]  /*1b70*/  IMAD R25, R7, UR13, R6 ;  /* 0x0000000d07197c24 */ /* 0x000fe2000f8e0206 */
[----:B------:R-:W-:Y:S01]  /*1b80*/  LDS.64 R28, [R11+0x18] ;  /* 0x000018000b1c7984 */ /* 0x000fe20000000a00 */
[----:B------:R-:W-:Y:S01]  /*1b90*/  IMAD R27, R16, R15, R27 ;  /* 0x0000000f101b7224 */ /* 0x000fe200078e021b */
[----:B------:R-:W-:Y:S01]  /*1ba0*/  ISETP.GT.AND P3, PT, R6, -0x1, !P3 ;  /* 0xffffffff0600780c */ /* 0x000fe20005f64270 */
[----:B------:R-:W-:Y:S01]  /*1bb0*/  IMAD.WIDE.U32 R14, R16, R14, R18 ;  /* 0x0000000e100e7225 */ /* 0x000fe200078e0012 */
[----:B------:R-:W-:Y:S01]  /*1bc0*/  CS2R R16, SRZ ;  /* 0x0000000000107805 */ /* 0x000fe2000001ff00 */
[----:B------:R3:W-:Y:S01]  /*1bd0*/  LDS.64 R18, [R13+0x18] ;  /* 0x000018000d127984 */ /* 0x0007e20000000a00 */
[----:B------:R-:W-:Y:S01]  /*1be0*/  PLOP3.LUT P3, PT, P3, P1, PT, 0x80, 0x8 ;  /* 0x000000000008781c */ /* 0x000fe20001f63070 */
[----:B------:R-:W-:-:S03]  /*1bf0*/  IMAD.IADD R15, R15, 0x1, R27 ;  /* 0x000000010f0f7824 */ /* 0x000fc600078e021b */
[----:B------:R4:W5:Y:S01]  /*1c00*/  @P2 LDS.64 R16, [R9+0x18] ;  /* 0x0000180009102984 */ /* 0x0009620000000a00 */
[----:B---3--:R-:W-:-:S05]  /*1c10*/  VIADD R13, R6, 0x1 ;  /* 0x00000001060d7836 */ /* 0x008fca0000000000 */
[----:B------:R-:W-:-:S04]  /*1c20*/  ISETP.GE.AND P2, PT, R13, UR13, PT ;  /* 0x0000000d0d007c0c */ /* 0x000fc8000bf46270 */
[----:B------:R-:W-:-:S04]  /*1c30*/  ISETP.GT.AND P2, PT, R13, -0x1, !P2 ;  /* 0xffffffff0d00780c */ /* 0x000fc80005744270 */
[----:B------:R-:W-:Y:S01]  /*1c40*/  PLOP3.LUT P2, PT, P2, P1, PT, 0x80, 0x8 ;  /* 0x000000000008781c */ /* 0x000fe20001743070 */
[----:B--2---:R-:W-:Y:S01]  /*1c50*/  IMAD R27, R23, R20, RZ ;  /* 0x00000014171b7224 */ /* 0x004fe200078e02ff */
[----:B------:R-:W-:Y:S02]  /*1c60*/  LEA R23, R25, R4, 0x3 ;  /* 0x0000000419177211 */ /* 0x000fe400078e18ff */
[----:B------:R-:W-:Y:S01]  /*1c70*/  CS2R R24, SRZ ;  /* 0x0000000000187805 */ /* 0x000fe2000001ff00 */
[C---:B----4-:R-:W-:Y:S02]  /*1c80*/  IMAD R9, R22.reuse, R21, R27 ;  /* 0x0000001516097224 */ /* 0x050fe400078e021b */
[----:B------:R-:W-:Y:S01]  /*1c90*/  IMAD.WIDE.U32 R20, R22, R20, R14 ;  /* 0x0000001416147225 */ /* 0x000fe200078e000e */
[----:B------:R-:W-:Y:S03]  /*1ca0*/  LDS.64 R26, [R11+0x8] ;  /* 0x000008000b1a7984 */ /* 0x000fe60000000a00 */
[C---:B------:R-:W-:Y:S01]  /*1cb0*/  VIADD R22, R6.reuse, 0x2 ;  /* 0x0000000206167836 */ /* 0x040fe20000000000 */
[----:B------:R-:W-:Y:S01]  /*1cc0*/  LDS.64 R14, [R11] ;  /* 0x000000000b0e7984 */ /* 0x000fe20000000a00 */
[----:B------:R-:W-:Y:S01]  /*1cd0*/  IADD3 R21, PT, PT, R21, R9, RZ ;  /* 0x0000000915157210 */ /* 0x000fe20007ffe0ff */
[----:B------:R-:W-:-:S02]  /*1ce0*/  VIADD R6, R6, 0x3 ;  /* 0x0000000306067836 */ /* 0x000fc40000000000 */
[----:B------:R-:W2:Y:S01]  /*1cf0*/  @P3 LDS.64 R24, [R23] ;  /* 0x0000000017183984 */ /* 0x000ea20000000a00 */
[----:B------:R-:W-:Y:S02]  /*1d00*/  ISETP.GE.AND P4, PT, R22, UR13, PT ;  /* 0x0000000d16007c0c */ /* 0x000fe4000bf86270 */
[----:B------:R-:W-:Y:S02]  /*1d10*/  ISETP.GE.AND P3, PT, R6, UR13, PT ;  /* 0x0000000d06007c0c */ /* 0x000fe4000bf66270 */
[----:B------:R-:W-:Y:S02]  /*1d20*/  ISETP.GT.AND P4, PT, R22, -0x1, !P4 ;  /* 0xffffffff1600780c */ /* 0x000fe40006784270 */
[----:B------:R-:W-:Y:S01]  /*1d30*/  ISETP.GT.AND P3, PT, R6, -0x1, !P3 ;  /* 0xffffffff0600780c */ /* 0x000fe20005f64270 */
[----:B-----5:R-:W-:Y:S01]  /*1d40*/  IMAD R9, R19, R16, RZ ;  /* 0x0000001013097224 */ /* 0x020fe200078e02ff */
[----:B------:R-:W-:Y:S02]  /*1d50*/  PLOP3.LUT P4, PT, P4, P1, PT, 0x80, 0x8 ;  /* 0x000000000008781c */ /* 0x000fe40002783070 */
[----:B------:R-:W-:Y:S01]  /*1d60*/  PLOP3.LUT P3, PT, P3, P1, PT, 0x80, 0x8 ;  /* 0x000000000008781c */ /* 0x000fe20001f63070 */
[----:B------:R-:W-:-:S02]  /*1d70*/  IMAD R9, R18, R17, R9 ;  /* 0x0000001112097224 */ /* 0x000fc400078e0209 */
[----:B------:R-:W-:Y:S01]  /*1d80*/  IMAD.WIDE.U32 R16, R18, R16, R20 ;  /* 0x0000001012107225 */ /* 0x000fe200078e0014 */
[----:B------:R-:W-:Y:S02]  /*1d90*/  CS2R R20, SRZ ;  /* 0x0000000000147805 */ /* 0x000fe4000001ff00 */
[----:B------:R-:W-:Y:S01]  /*1da0*/  CS2R R18, SRZ ;  /* 0x0000000000127805 */ /* 0x000fe2000001ff00 */
[----:B------:R-:W-:-:S03]  /*1db0*/  IMAD.IADD R17, R17, 0x1, R9 ;  /* 0x0000000111117824 */ /* 0x000fc600078e0209 */
[----:B------:R-:W3:Y:S01]  /*1dc0*/  @P2 LDS.64 R20, [R23+0x8] ;  /* 0x0000080017142984 */ /* 0x000ee20000000a00 */
[----:B------:R-:W-:-:S03]  /*1dd0*/  ISETP.GE.AND P2, PT, R5, UR12, PT ;  /* 0x0000000c05007c0c */ /* 0x000fc6000bf46270 */
[----:B------:R-:W-:Y:S01]  /*1de0*/  @P4 LDS.64 R18, [R23+0x10] ;  /* 0x0000100017124984 */ /* 0x000fe20000000a00 */
[----:B--2---:R-:W-:-:S04]  /*1df0*/  IMAD R9, R15, R24, RZ ;  /* 0x000000180f097224 */ /* 0x004fc800078e02ff */
[C---:B------:R-:W-:Y:S02]  /*1e00*/  IMAD R9, R14.reuse, R25, R9 ;  /* 0x000000190e097224 */ /* 0x040fe400078e0209 */
[----:B------:R-:W-:Y:S01]  /*1e10*/  IMAD.WIDE.U32 R14, R14, R24, R16 ;  /* 0x000000180e0e7225 */ /* 0x000fe200078e0010 */
[----:B------:R-:W-:Y:S01]  /*1e20*/  CS2R R16, SRZ ;  /* 0x0000000000107805 */ /* 0x000fe2000001ff00 */
[----:B------:R-:W2:Y:S03]  /*1e30*/  LDS.64 R24, [R11+0x10] ;  /* 0x000010000b187984 */ /* 0x000ea60000000a00 */
[----:B------:R-:W-:Y:S02]  /*1e40*/  IADD3 R15, PT, PT, R15, R9, RZ ;  /* 0x000000090f0f7210 */ /* 0x000fe40007ffe0ff */
[----:B------:R-:W4:Y:S01]  /*1e50*/  @P3 LDS.64 R16, [R23+0x18] ;  /* 0x0000180017103984 */ /* 0x000f220000000a00 */
[----:B---3--:R-:W-:-:S02]  /*1e60*/  IMAD R9, R27, R20, RZ ;  /* 0x000000141b097224 */ /* 0x008fc400078e02ff */
[----:B------:R-:W-:-:S04]  /*1e70*/  IMAD.WIDE.U32 R14, R26, R20, R14 ;  /* 0x000000141a0e7225 */ /* 0x000fc800078e000e */
[----:B------:R-:W-:-:S04]  /*1e80*/  IMAD R9, R26, R21, R9 ;  /* 0x000000151a097224 */ /* 0x000fc800078e0209 */
[----:B------:R-:W-:Y:S02]  /*1e90*/  IMAD.IADD R15, R15, 0x1, R9 ;  /* 0x000000010f0f7824 */ /* 0x000fe400078e0209 */
[-C--:B--2---:R-:W-:Y:S02]  /*1ea0*/  IMAD R9, R25, R18.reuse, RZ ;  /* 0x0000001219097224 */ /* 0x084fe400078e02ff */
[----:B------:R-:W-:-:S04]  /*1eb0*/  IMAD.WIDE.U32 R14, R24, R18, R14 ;  /* 0x00000012180e7225 */ /* 0x000fc800078e000e */
[----:B------:R-:W-:Y:S02]  /*1ec0*/  IMAD R9, R24, R19, R9 ;  /* 0x0000001318097224 */ /* 0x000fe400078e0209 */
[----:B----4-:R-:W-:-:S03]  /*1ed0*/  IMAD R11, R29, R16, RZ ;  /* 0x000000101d0b7224 */ /* 0x010fc600078e02ff */
[----:B------:R-:W-:Y:S01]  /*1ee0*/  IADD3 R15, PT, PT, R15, R9, RZ ;  /* 0x000000090f0f7210 */ /* 0x000fe20007ffe0ff */
[C---:B------:R-:W-:Y:S02]  /*1ef0*/  IMAD R11, R28.reuse, R17, R11 ;  /* 0x000000111c0b7224 */ /* 0x040fe400078e020b */
[----:B------:R-:W-:-:S04]  /*1f00*/  IMAD.WIDE.U32 R16, R28, R16, R14 ;  /* 0x000000101c107225 */ /* 0x000fc800078e000e */
[----:B------:R-:W-:Y:S02]  /*1f10*/  IMAD.IADD R13, R17, 0x1, R11 ;  /* 0x00000001110d7824 */ /* 0x000fe400078e020b */
[----:B------:R-:W-:Y:S01]  /*1f20*/  IMAD.MOV.U32 R6, RZ, RZ, R16 ;  /* 0x000000ffff067224 */ /* 0x000fe200078e0010 */
[----:B------:R-:W-:Y:S06]  /*1f30*/  @!P2 BRA `(.L_x_20) ;  /* 0xfffffff000d0a947 */ /* 0x000fec000383ffff */
[----:B------:R-:W-:-:S07]  /*1f40*/  MOV R9, UR5 ;  /* 0x0000000500097c02 */ /* 0x000fce0008000f00 */
.L_x_19:
[----:B------:R-:W-:-:S04]  /*1f50*/  IADD3 R11, PT, PT, -R5, UR5, RZ ;  /* 0x00000005050b7c10 */ /* 0x000fc8000fffe1ff */
[----:B------:R-:W-:-:S13]  /*1f60*/  ISETP.GT.AND P2, PT, R11, 0x4, PT ;  /* 0x000000040b00780c */ /* 0x000fda0003f44270 */
[----:B------:R-:W-:Y:S05]  /*1f70*/  @!P2 BRA `(.L_x_21) ;  /* 0x0000000400aca947 */ /* 0x000fea0003800000 */
[----:B------:R-:W2:Y:S01]  /*1f80*/  S2R R14, SR_CgaCtaId ;  /* 0x00000000000e7919 */ /* 0x000ea20000008800 */
[----:B------:R-:W3:Y:S01]  /*1f90*/  LDCU UR12, c[0x0][0x39c] ;  /* 0x00007380ff0c77ac */ /* 0x000ee20008000800 */
[--C-:B------:R-:W-:Y:S01]  /*1fa0*/  IMAD.IADD R26, R8, 0x1, R5.reuse ;  /* 0x00000001081a7824 */ /* 0x100fe200078e0205 */
[----:B------:R-:W-:Y:S01]  /*1fb0*/  MOV R11, 0x400 ;  /* 0x00000400000b7802 */ /* 0x000fe20000000f00 */
[----:B------:R-:W-:Y:S02]  /*1fc0*/  IMAD R24, R12, UR6, R5 ;  /* 0x000000060c187c24 */ /* 0x000fe4000f8e0205 */
[C---:B------:R-:W-:Y:S02]  /*1fd0*/  VIADD R16, R26.reuse, 0x1 ;  /* 0x000000011a107836 */ /* 0x040fe40000000000 */
[----:B------:R-:W-:Y:S02]  /*1fe0*/  VIADD R22, R26, 0x2 ;  /* 0x000000021a167836 */ /* 0x000fe40000000000 */
[----:B------:R-:W-:-:S02]  /*1ff0*/  IMAD.MOV.U32 R23, RZ, RZ, R13 ;  /* 0x000000ffff177224 */ /* 0x000fc400078e000d */
[----:B------:R-:W-:Y:S01]  /*2000*/  VIADD R5, R5, 0x4 ;  /* 0x0000000405057836 */ /* 0x000fe20000000000 */
[----:B---3--:R-:W-:Y:S01]  /*2010*/  ISETP.GE.AND P0, PT, R26, UR12, PT ;  /* 0x0000000c1a007c0c */ /* 0x008fe2000bf06270 */
[----:B------:R-:W-:-:S03]  /*2020*/  IMAD R9, R7, UR12, R26 ;  /* 0x0000000c07097c24 */ /* 0x000fc6000f8e021a */
[C---:B------:R-:W-:Y:S01]  /*2030*/  ISETP.GT.AND P0, PT, R26.reuse, -0x1, !P0 ;  /* 0xffffffff1a00780c */ /* 0x040fe20004704270 */
[----:B------:R-:W-:Y:S01]  /*2040*/  VIADD R26, R26, 0x3 ;  /* 0x000000031a1a7836 */ /* 0x000fe20000000000 */
[----:B------:R-:W-:Y:S02]  /*2050*/  LEA R9, R9, R4, 0x3 ;  /* 0x0000000409097211 */ /* 0x000fe400078e18ff */
[----:B------:R-:W-:Y:S02]  /*2060*/  PLOP3.LUT P0, PT, P0, P1, PT, 0x80, 0x8 ;  /* 0x000000000008781c */ /* 0x000fe40000703070 */
[----:B--2---:R-:W-:Y:S02]  /*2070*/  LEA R11, R14, R11, 0x18 ;  /* 0x0000000b0e0b7211 */ /* 0x004fe400078ec0ff */
[----:B------:R-:W-:-:S03]  /*2080*/  CS2R R14, SRZ ;  /* 0x00000000000e7805 */ /* 0x000fc6000001ff00 */
[----:B------:R-:W-:-:S06]  /*2090*/  IMAD R24, R24, 0x8, R11 ;  /* 0x0000000818187824 */ /* 0x000fcc00078e020b */
[----:B------:R-:W-:Y:S01]  /*20a0*/  @P0 LDS.64 R14, [R9] ;  /* 0x00000000090e0984 */ /* 0x000fe20000000a00 */
[----:B------:R-:W-:-:S03]  /*20b0*/  ISETP.GE.AND P0, PT, R16, UR12, PT ;  /* 0x0000000c10007c0c */ /* 0x000fc6000bf06270 */
[----:B------:R-:W2:Y:S01]  /*20c0*/  LDS.64 R20, [R24] ;  /* 0x0000000018147984 */ /* 0x000ea20000000a00 */
[----:B------:R-:W-:Y:S02]  /*20d0*/  ISETP.GT.AND P0, PT, R16, -0x1, !P0 ;  /* 0xffffffff1000780c */ /* 0x000fe40004704270 */
[----:B------:R-:W-:Y:S01]  /*20e0*/  CS2R R16, SRZ ;  /* 0x0000000000107805 */ /* 0x000fe2000001ff00 */
[----:B------:R-:W-:Y:S01]  /*20f0*/  LDS.64 R18, [R24+0x8] ;  /* 0x0000080018127984 */ /* 0x000fe20000000a00 */
[----:B------:R-:W-:-:S13]  /*2100*/  PLOP3.LUT P0, PT, P0, P1, PT, 0x80, 0x8 ;  /* 0x000000000008781c */ /* 0x000fda0000703070 */
[----:B------:R-:W3:Y:S01]  /*2110*/  @P0 LDS.64 R16, [R9+0x8] ;  /* 0x0000080009100984 */ /* 0x000ee20000000a00 */
[----:B------:R-:W-:-:S04]  /*2120*/  ISETP.GE.AND P0, PT, R22, UR12, PT ;  /* 0x0000000c16007c0c */ /* 0x000fc8000bf06270 */
[----:B------:R-:W-:Y:S02]  /*2130*/  ISETP.GT.AND P0, PT, R22, -0x1, !P0 ;  /* 0xffffffff1600780c */ /* 0x000fe40004704270 */
[----:B------:R-:W-:Y:S01]  /*2140*/  MOV R22, R6 ;  /* 0x0000000600167202 */ /* 0x000fe20000000f00 */
[----:B------:R-:W-:Y:S01]  /*2150*/  IMAD.IADD R6, R8, 0x1, R5 ;  /* 0x0000000108067824 */ /* 0x000fe200078e0205 */
[----:B------:R-:W-:-:S04]  /*2160*/  PLOP3.LUT P0, PT, P0, P1, PT, 0x80, 0x8 ;  /* 0x000000000008781c */ /* 0x000fc80000703070 */
[----:B------:R-:W-:-:S04]  /*2170*/  ISETP.GE.AND P2, PT, R6, UR12, PT ;  /* 0x0000000c06007c0c */ /* 0x000fc8000bf46270 */
[----:B------:R-:W-:-:S04]  /*2180*/  ISETP.GT.AND P2, PT, R6, -0x1, !P2 ;  /* 0xffffffff0600780c */ /* 0x000fc80005744270 */
[----:B------:R-:W-:Y:S01]  /*2190*/  PLOP3.LUT P2, PT, P2, P1, PT, 0x80, 0x8 ;  /* 0x000000000008781c */ /* 0x000fe20001743070 */
[-C--:B--2---:R-:W-:Y:S02]  /*21a0*/  IMAD R21, R21, R14.reuse, RZ ;  /* 0x0000000e15157224 */ /* 0x084fe400078e02ff */
[----:B------:R-:W-:-:S04]  /*21b0*/  IMAD.WIDE.U32 R22, R20, R14, R22 ;  /* 0x0000000e14167225 */ /* 0x000fc800078e0016 */
[----:B------:R-:W-:Y:S01]  /*21c0*/  IMAD R13, R20, R15, R21 ;  /* 0x0000000f140d7224 */ /* 0x000fe200078e0215 */
[----:B------:R-:W-:Y:S01]  /*21d0*/  CS2R R14, SRZ ;  /* 0x00000000000e7805 */ /* 0x000fe2000001ff00 */
[----:B------:R-:W-:Y:S03]  /*21e0*/  LDS.64 R20, [R24+0x10] ;  /* 0x0000100018147984 */ /* 0x000fe60000000a00 */
[----:B------:R-:W-:Y:S01]  /*21f0*/  IADD3 R23, PT, PT, R23, R13, RZ ;  /* 0x0000000d17177210 */ /* 0x000fe20007ffe0ff */
[----:B------:R-:W-:Y:S04]  /*2200*/  LDS.64 R24, [R24+0x18] ;  /* 0x0000180018187984 */ /* 0x000fe80000000a00 */
[----:B------:R-:W2:Y:S01]  /*2210*/  @P0 LDS.64 R14, [R9+0x10] ;  /* 0x00001000090e0984 */ /* 0x000ea20000000a00 */
[----:B------:R-:W-:Y:S01]  /*2220*/  ISETP.GE.AND P0, PT, R26, UR12, PT ;  /* 0x0000000c1a007c0c */ /* 0x000fe2000bf06270 */
[----:B---3--:R-:W-:-:S03]  /*2230*/  IMAD R13, R19, R16, RZ ;  /* 0x00000010130d7224 */ /* 0x008fc600078e02ff */
[----:B------:R-:W-:Y:S01]  /*2240*/  ISETP.GT.AND P0, PT, R26, -0x1, !P0 ;  /* 0xffffffff1a00780c */ /* 0x000fe20004704270 */
[C---:B------:R-:W-:Y:S02]  /*2250*/  IMAD R13, R18.reuse, R17, R13 ;  /* 0x00000011120d7224 */ /* 0x040fe400078e020d */
[----:B------:R-:W-:Y:S01]  /*2260*/  IMAD.WIDE.U32 R16, R18, R16, R22 ;  /* 0x0000001012107225 */ /* 0x000fe200078e0016 */
[----:B------:R-:W-:Y:S02]  /*2270*/  PLOP3.LUT P0, PT, P0, P1, PT, 0x80, 0x8 ;  /* 0x000000000008781c */ /* 0x000fe40000703070 */
[----:B------:R-:W-:Y:S01]  /*2280*/  CS2R R18, SRZ ;  /* 0x0000000000127805 */ /* 0x000fe2000001ff00 */
[----:B------:R-:W-:Y:S01]  /*2290*/  IMAD R22, R12, UR6, R5 ;  /* 0x000000060c167c24 */ /* 0x000fe2000f8e0205 */
[----:B------:R-:W-:Y:S01]  /*22a0*/  IADD3 R17, PT, PT, R17, R13, RZ ;  /* 0x0000000d11117210 */ /* 0x000fe20007ffe0ff */
[----:B------:R-:W-:Y:S02]  /*22b0*/  IMAD R13, R7, UR12, R6 ;  /* 0x0000000c070d7c24 */ /* 0x000fe4000f8e0206 */
[----:B------:R-:W-:Y:S01]  /*22c0*/  IMAD R11, R22, 0x8, R11 ;  /* 0x00000008160b7824 */ /* 0x000fe200078e020b */
[----:B------:R-:W-:Y:S01]  /*22d0*/  CS2R R22, SRZ ;  /* 0x0000000000167805 */ /* 0x000fe2000001ff00 */
[----:B------:R-:W-:-:S02]  /*22e0*/  IMAD R13, R13, 0x8, R4 ;  /* 0x000000080d0d7824 */ /* 0x000fc400078e0204 */
[----:B------:R-:W-:Y:S01]  /*22f0*/  VIADD R5, R5, 0x4 ;  /* 0x0000000405057836 */ /* 0x000fe20000000000 */
[----:B------:R-:W-:Y:S04]  /*2300*/  LDS.64 R26, [R11+0x18] ;  /* 0x000018000b1a7984 */ /* 0x000fe80000000a00 */
[----:B------:R3:W4:Y:S04]  /*2310*/  @P0 LDS.64 R18, [R9+0x18] ;  /* 0x0000180009120984 */ /* 0x0007280000000a00 */
[----:B------:R-:W-:Y:S01]  /*2320*/  @P2 LDS.64 R22, [R13] ;  /* 0x000000000d162984 */ /* 0x000fe20000000a00 */
[----:B--2---:R-:W-:-:S02]  /*2330*/  IMAD R21, R21, R14, RZ ;  /* 0x0000000e15157224 */ /* 0x004fc400078e02ff */
[----:B------:R-:W-:-:S04]  /*2340*/  IMAD.WIDE.U32 R16, R20, R14, R16 ;  /* 0x0000000e14107225 */ /* 0x000fc800078e0010 */
[----:B---3--:R-:W-:Y:S01]  /*2350*/  IMAD R9, R20, R15, R21 ;  /* 0x0000000f14097224 */ /* 0x008fe200078e0215 */
[C---:B------:R-:W-:Y:S01]  /*2360*/  IADD3 R20, PT, PT, R6.reuse, 0x1, RZ ;  /* 0x0000000106147810 */ /* 0x040fe20007ffe0ff */
[----:B------:R-:W2:Y:S01]  /*2370*/  LDS.64 R14, [R11] ;  /* 0x000000000b0e7984 */ /* 0x000ea20000000a00 */
[C---:B------:R-:W-:Y:S01]  /*2380*/  VIADD R21, R6.reuse, 0x2 ;  /* 0x0000000206157836 */ /* 0x040fe20000000000 */
[----:B------:R-:W-:Y:S01]  /*2390*/  IADD3 R6, PT, PT, R6, 0x3, RZ ;  /* 0x0000000306067810 */ /* 0x000fe20007ffe0ff */
[----:B------:R-:W-:Y:S01]  /*23a0*/  IMAD.IADD R17, R17, 0x1, R9 ;  /* 0x0000000111117824 */ /* 0x000fe200078e0209 */
[C---:B------:R-:W-:Y:S02]  /*23b0*/  ISETP.GE.AND P0, PT, R20.reuse, UR12, PT ;  /* 0x0000000c14007c0c */ /* 0x040fe4000bf06270 */
[----:B------:R-:W-:Y:S02]  /*23c0*/  ISETP.GE.AND P2, PT, R21, UR12, PT ;  /* 0x0000000c15007c0c */ /* 0x000fe4000bf46270 */
[----:B------:R-:W-:-:S02]  /*23d0*/  ISETP.GT.AND P0, PT, R20, -0x1, !P0 ;  /* 0xffffffff1400780c */ /* 0x000fc40004704270 */
[----:B------:R-:W-:Y:S02]  /*23e0*/  ISETP.GT.AND P2, PT, R21, -0x1, !P2 ;  /* 0xffffffff1500780c */ /* 0x000fe40005744270 */
[----:B------:R-:W-:Y:S02]  /*23f0*/  CS2R R20, SRZ ;  /* 0x0000000000147805 */ /* 0x000fe4000001ff00 */
[----:B------:R-:W-:Y:S02]  /*2400*/  PLOP3.LUT P0, PT, P0, P1, PT, 0x80, 0x8 ;  /* 0x000000000008781c */ /* 0x000fe40000703070 */
[----:B------:R-:W-:Y:S02]  /*2410*/  ISETP.GE.AND P3, PT, R6, UR12, PT ;  /* 0x0000000c06007c0c */ /* 0x000fe4000bf66270 */
[----:B------:R-:W-:Y:S01]  /*2420*/  PLOP3.LUT P2, PT, P2, P1, PT, 0x80, 0x8 ;  /* 0x000000000008781c */ /* 0x000fe20001743070 */
[-C--:B----4-:R-:W-:Y:S02]  /*2430*/  IMAD R9, R25, R18.reuse, RZ ;  /* 0x0000001219097224 */ /* 0x090fe400078e02ff */
[----:B------:R-:W-:-:S04]  /*2440*/  IMAD.WIDE.U32 R16, R24, R18, R16 ;  /* 0x0000001218107225 */ /* 0x000fc800078e0010 */
[----:B------:R-:W-:Y:S01]  /*2450*/  IMAD R9, R24, R19, R9 ;  /* 0x0000001318097224 */ /* 0x000fe200078e0209 */
[----:B------:R-:W-:Y:S01]  /*2460*/  CS2R R18, SRZ ;  /* 0x0000000000127805 */ /* 0x000fe2000001ff00 */
[----:B------:R-:W-:Y:S01]  /*2470*/  @P0 LDS.64 R20, [R13+0x8] ;  /* 0x000008000d140984 */ /* 0x000fe20000000a00 */
[----:B------:R-:W-:Y:S01]  /*2480*/  ISETP.GT.AND P0, PT, R6, -0x1, !P3 ;  /* 0xffffffff0600780c */ /* 0x000fe20005f04270 */
[----:B------:R-:W-:Y:S02]  /*2490*/  IMAD.IADD R17, R17, 0x1, R9 ;  /* 0x0000000111117824 */ /* 0x000fe400078e0209 */
[----:B------:R-:W3:Y:S01]  /*24a0*/  LDS.64 R24, [R11+0x8] ;  /* 0x000008000b187984 */ /* 0x000ee20000000a00 */
[----:B------:R-:W-:-:S03]  /*24b0*/  PLOP3.LUT P0, PT, P0, P1, PT, 0x80, 0x8 ;  /* 0x000000000008781c */ /* 0x000fc60000703070 */
[----:B------:R-:W-:Y:S01]  /*24c0*/  @P2 LDS.64 R18, [R13+0x10] ;  /* 0x000010000d122984 */ /* 0x000fe20000000a00 */
[----:B--2---:R-:W-:-:S04]  /*24d0*/  IMAD R9, R15, R22, RZ ;  /* 0x000000160f097224 */ /* 0x004fc800078e02ff */
[C---:B------:R-:W-:Y:S02]  /*24e0*/  IMAD R9, R14.reuse, R23, R9 ;  /* 0x000000170e097224 */ /* 0x040fe400078e0209 */
[----:B------:R-:W-:Y:S01]  /*24f0*/  IMAD.WIDE.U32 R14, R14, R22, R16 ;  /* 0x000000160e0e7225 */ /* 0x000fe200078e0010 */
[----:B------:R-:W-:Y:S01]  /*2500*/  CS2R R16, SRZ ;  /* 0x0000000000107805 */ /* 0x000fe2000001ff00 */
[----:B------:R-:W2:Y:S02]  /*2510*/  LDS.64 R22, [R11+0x10] ;  /* 0x000010000b167984 */ /* 0x000ea40000000a00 */
[----:B------:R-:W-:-:S03]  /*2520*/  IMAD.IADD R15, R15, 0x1, R9 ;  /* 0x000000010f0f7824 */ /* 0x000fc600078e0209 */
[----:B------:R-:W4:Y:S01]  /*2530*/  @P0 LDS.64 R16, [R13+0x18] ;  /* 0x000018000d100984 */ /* 0x000f220000000a00 */
[----:B------:R-:W-:Y:S01]  /*2540*/  PLOP3.LUT P0, PT, PT, PT, PT, 0x8, 0x80 ;  /* 0x000000000080781c */ /* 0x000fe20003f0e170 */
[-C--:B---3--:R-:W-:Y:S02]  /*2550*/  IMAD R9, R25, R20.reuse, RZ ;  /* 0x0000001419097224 */ /* 0x088fe400078e02ff */
[----:B------:R-:W-:-:S04]  /*2560*/  IMAD.WIDE.U32 R14, R24, R20, R14 ;  /* 0x00000014180e7225 */ /* 0x000fc800078e000e */
[----:B------:R-:W-:-:S05]  /*2570*/  IMAD R9, R24, R21, R9 ;  /* 0x0000001518097224 */ /* 0x000fca00078e0209 */
[----:B------:R-:W-:Y:S01]  /*2580*/  IADD3 R15, PT, PT, R15, R9, RZ ;  /* 0x000000090f0f7210 */ /* 0x000fe20007ffe0ff */
[-C--:B--2---:R-:W-:Y:S02]  /*2590*/  IMAD R9, R23, R18.reuse, RZ ;  /* 0x0000001217097224 */ /* 0x084fe400078e02ff */
[----:B------:R-:W-:-:S04]  /*25a0*/  IMAD.WIDE.U32 R14, R22, R18, R14 ;  /* 0x00000012160e7225 */ /* 0x000fc800078e000e */
[----:B------:R-:W-:Y:S02]  /*25b0*/  IMAD R9, R22, R19, R9 ;  /* 0x0000001316097224 */ /* 0x000fe400078e0209 */
[-C--:B----4-:R-:W-:Y:S02]  /*25c0*/  IMAD R11, R27, R16.reuse, RZ ;  /* 0x000000101b0b7224 */ /* 0x090fe400078e02ff */
[----:B------:R-:W-:Y:S02]  /*25d0*/  IMAD.IADD R15, R15, 0x1, R9 ;  /* 0x000000010f0f7824 */ /* 0x000fe400078e0209 */
[C---:B------:R-:W-:Y:S02]  /*25e0*/  IMAD R11, R26.reuse, R17, R11 ;  /* 0x000000111a0b7224 */ /* 0x040fe400078e020b */
[----:B------:R-:W-:-:S04]  /*25f0*/  IMAD.WIDE.U32 R16, R26, R16, R14 ;  /* 0x000000101a107225 */ /* 0x000fc800078e000e */
[----:B------:R-:W-:Y:S01]  /*2600*/  IMAD.IADD R13, R17, 0x1, R11 ;  /* 0x00000001110d7824 */ /* 0x000fe200078e020b */
[----:B------:R-:W-:Y:S01]  /*2610*/  MOV R6, R16 ;  /* 0x0000001000067202 */ /* 0x000fe20000000f00 */
[----:B------:R-:W-:-:S07]  /*2620*/  IMAD.U32 R9, RZ, RZ, UR5 ;  /* 0x00000005ff097e24 */ /* 0x000fce000f8e00ff */
.L_x_21:
[----:B------:R-:W-:-:S13]  /*2630*/  ISETP.NE.OR P0, PT, R5, UR5, P0 ;  /* 0x0000000505007c0c */ /* 0x000fda0008705670 */
[----:B------:R-:W-:Y:S05]  /*2640*/  @!P0 BRA `(.L_x_17) ;  /* 0x0000000000ec8947 */ /* 0x000fea0003800000 */
.L_x_18:
[----:B------:R-:W2:Y:S01]  /*2650*/  S2R R14, SR_CgaCtaId ;  /* 0x00000000000e7919 */ /* 0x000ea20000008800 */
[----:B------:R-:W-:Y:S01]  /*2660*/  IADD3 R18, PT, PT, R8, R5, RZ ;  /* 0x0000000508127210 */ /* 0x000fe20007ffe0ff */
[----:B-1----:R-:W-:Y:S01]  /*2670*/  UMOV UR6, UR7 ;  /* 0x0000000700067c82 */ /* 0x002fe20008000000 */
[----:B------:R-:W-:Y:S01]  /*2680*/  MOV R9, 0x400 ;  /* 0x0000040000097802 */ /* 0x000fe20000000f00 */
[----:B------:R-:W-:Y:S01]  /*2690*/  IMAD R11, R12, UR6, R5 ;  /* 0x000000060c0b7c24 */ /* 0x000fe2000f8e0205 */
[C---:B0-----:R-:W-:Y:S02]  /*26a0*/  ISETP.GE.AND P0, PT, R18.reuse, UR14, PT ;  /* 0x0000000e12007c0c */ /* 0x041fe4000bf06270 */
[----:B------:R-:W-:Y:S02]  /*26b0*/  CS2R R16, SRZ ;  /* 0x0000000000107805 */ /* 0x000fe4000001ff00 */
[----:B------:R-:W-:Y:S01]  /*26c0*/  MOV R24, R6 ;  /* 0x0000000600187202 */ /* 0x000fe20000000f00 */
[----:B------:R-:W-:Y:S01]  /*26d0*/  IMAD.MOV.U32 R25, RZ, RZ, R13 ;  /* 0x000000ffff197224 */ /* 0x000fe200078e000d */
[----:B------:R-:W-:Y:S01]  /*26e0*/  ISETP.GT.AND P0, PT, R18, -0x1, !P0 ;  /* 0xffffffff1200780c */ /* 0x000fe20004704270 */
[----:B------:R-:W-:-:S03]  /*26f0*/  VIADD R5, R5, 0x4 ;  /* 0x0000000405057836 */ /* 0x000fc60000000000 */
[----:B------:R-:W-:Y:S02]  /*2700*/  PLOP3.LUT P0, PT, P0, P1, PT, 0x80, 0x8 ;  /* 0x000000000008781c */ /* 0x000fe40000703070 */
[----:B--2---:R-:W-:Y:S01]  /*2710*/  LEA R14, R14, R9, 0x18 ;  /* 0x000000090e0e7211 */ /* 0x004fe200078ec0ff */
[----:B------:R-:W-:-:S04]  /*2720*/  IMAD R9, R7, UR14, R18 ;  /* 0x0000000e07097c24 */ /* 0x000fc8000f8e0212 */
[----:B------:R-:W-:Y:S01]  /*2730*/  IMAD R11, R11, 0x8, R14 ;  /* 0x000000080b0b7824 */ /* 0x000fe200078e020e */
[----:B------:R-:W-:Y:S01]  /*2740*/  IADD3 R14, PT, PT, R18, 0x1, RZ ;  /* 0x00000001120e7810 */ /* 0x000fe20007ffe0ff */
[----:B------:R-:W-:-:S03]  /*2750*/  IMAD R9, R9, 0x8, R4 ;  /* 0x0000000809097824 */ /* 0x000fc600078e0204 */
[----:B------:R-:W-:Y:S04]  /*2760*/  LDS.64 R22, [R11] ;  /* 0x000000000b167984 */ /* 0x000fe80000000a00 */
[----:B------:R-:W0:Y:S01]  /*2770*/  @P0 LDS.64 R16, [R9] ;  /* 0x0000000009100984 */ /* 0x000e220000000a00 */
[----:B------:R-:W-:-:S03]  /*2780*/  ISETP.GE.AND P0, PT, R14, UR14, PT ;  /* 0x0000000e0e007c0c */ /* 0x000fc6000bf06270 */
[----:B------:R-:W-:Y:S01]  /*2790*/  LDS.64 R20, [R11+0x8] ;  /* 0x000008000b147984 */ /* 0x000fe20000000a00 */
[----:B------:R-:W-:Y:S01]  /*27a0*/  ISETP.GT.AND P0, PT, R14, -0x1, !P0 ;  /* 0xffffffff0e00780c */ /* 0x000fe20004704270 */
[C---:B------:R-:W-:Y:S02]  /*27b0*/  VIADD R14, R18.reuse, 0x2 ;  /* 0x00000002120e7836 */ /* 0x040fe40000000000 */
[----:B------:R-:W-:Y:S01]  /*27c0*/  VIADD R18, R18, 0x3 ;  /* 0x0000000312127836 */ /* 0x000fe20000000000 */
[----:B------:R-:W-:Y:S01]  /*27d0*/  PLOP3.LUT P0, PT, P0, P1, PT, 0x80, 0x8 ;  /* 0x000000000008781c */ /* 0x000fe20000703070 */
[----:B------:R-:W-:Y:S01]  /*27e0*/  LDS.64 R26, [R11+0x18] ;  /* 0x000018000b1a7984 */ /* 0x000fe20000000a00 */
[----:B------:R-:W-:Y:S02]  /*27f0*/  ISETP.GE.AND P2, PT, R14, UR14, PT ;  /* 0x0000000e0e007c0c */ /* 0x000fe4000bf46270 */
[----:B------:R-:W-:Y:S02]  /*2800*/  ISETP.GE.AND P3, PT, R18, UR14, PT ;  /* 0x0000000e12007c0c */ /* 0x000fe4000bf66270 */
[----:B------:R-:W-:-:S02]  /*2810*/  ISETP.GT.AND P2, PT, R14, -0x1, !P2 ;  /* 0xffffffff0e00780c */ /* 0x000fc40005744270 */
[----:B------:R-:W-:Y:S02]  /*2820*/  CS2R R14, SRZ ;  /* 0x00000000000e7805 */ /* 0x000fe4000001ff00 */
[----:B------:R-:W-:-:S04]  /*2830*/  PLOP3.LUT P2, PT, P2, P1, PT, 0x80, 0x8 ;  /* 0x000000000008781c */ /* 0x000fc80001743070 */
[----:B------:R-:W1:Y:S01]  /*2840*/  @P0 LDS.64 R14, [R9+0x8] ;  /* 0x00000800090e0984 */ /* 0x000e620000000a00 */
[----:B------:R-:W-:Y:S02]  /*2850*/  ISETP.GT.AND P0, PT, R18, -0x1, !P3 ;  /* 0xffffffff1200780c */ /* 0x000fe40005f04270 */
[----:B------:R-:W-:Y:S02]  /*2860*/  CS2R R18, SRZ ;  /* 0x0000000000127805 */ /* 0x000fe4000001ff00 */
[----:B------:R-:W-:-:S04]  /*2870*/  PLOP3.LUT P0, PT, P0, P1, PT, 0x80, 0x8 ;  /* 0x000000000008781c */ /* 0x000fc80000703070 */
[----:B------:R-:W-:Y:S01]  /*2880*/  @P2 LDS.64 R18, [R9+0x10] ;  /* 0x0000100009122984 */ /* 0x000fe20000000a00 */
[-C--:B0-----:R-:W-:Y:S02]  /*2890*/  IMAD R23, R23, R16.reuse, RZ ;  /* 0x0000001017177224 */ /* 0x081fe400078e02ff */
[----:B------:R-:W-:-:S04]  /*28a0*/  IMAD.WIDE.U32 R24, R22, R16, R24 ;  /* 0x0000001016187225 */ /* 0x000fc800078e0018 */
[----:B------:R-:W-:Y:S01]  /*28b0*/  IMAD R13, R22, R17, R23 ;  /* 0x00000011160d7224 */ /* 0x000fe200078e0217 */
[----:B------:R-:W-:Y:S01]  /*28c0*/  CS2R R16, SRZ ;  /* 0x0000000000107805 */ /* 0x000fe2000001ff00 */
[----:B------:R-:W0:Y:S02]  /*28d0*/  LDS.64 R22, [R11+0x10] ;  /* 0x000010000b167984 */ /* 0x000e240000000a00 */
[----:B------:R-:W-:-:S03]  /*28e0*/  IMAD.IADD R25, R25, 0x1, R13 ;  /* 0x0000000119197824 */ /* 0x000fc600078e020d */
[----:B------:R-:W2:Y:S01]  /*28f0*/  @P0 LDS.64 R16, [R9+0x18] ;  /* 0x0000180009100984 */ /* 0x000ea20000000a00 */
[----:B------:R-:W-:Y:S01]  /*2900*/  ISETP.NE.AND P0, PT, R5, UR5, PT ;  /* 0x0000000505007c0c */ /* 0x000fe2000bf05270 */
[----:B-1----:R-:W-:-:S04]  /*2910*/  IMAD R13, R21, R14, RZ ;  /* 0x0000000e150d7224 */ /* 0x002fc800078e02ff */
[C---:B------:R-:W-:Y:S02]  /*2920*/  IMAD R13, R20.reuse, R15, R13 ;  /* 0x0000000f140d7224 */ /* 0x040fe400078e020d */
[----:B------:R-:W-:-:S05]  /*2930*/  IMAD.WIDE.U32 R14, R20, R14, R24 ;  /* 0x0000000e140e7225 */ /* 0x000fca00078e0018 */
[----:B------:R-:W-:Y:S01]  /*2940*/  IADD3 R15, PT, PT, R15, R13, RZ ;  /* 0x0000000d0f0f7210 */ /* 0x000fe20007ffe0ff */
[-C--:B0-----:R-:W-:Y:S02]  /*2950*/  IMAD R13, R23, R18.reuse, RZ ;  /* 0x00000012170d7224 */ /* 0x081fe400078e02ff */
[----:B------:R-:W-:-:S04]  /*2960*/  IMAD.WIDE.U32 R14, R22, R18, R14 ;  /* 0x00000012160e7225 */ /* 0x000fc800078e000e */
[----:B------:R-:W-:Y:S02]  /*2970*/  IMAD R13, R22, R19, R13 ;  /* 0x00000013160d7224 */ /* 0x000fe400078e020d */
[-C--:B--2---:R-:W-:Y:S02]  /*2980*/  IMAD R9, R27, R16.reuse, RZ ;  /* 0x000000101b097224 */ /* 0x084fe400078e02ff */
[----:B------:R-:W-:Y:S02]  /*2990*/  IMAD.IADD R15, R15, 0x1, R13 ;  /* 0x000000010f0f7824 */ /* 0x000fe400078e020d */
[C---:B------:R-:W-:Y:S02]  /*29a0*/  IMAD R9, R26.reuse, R17, R9 ;  /* 0x000000111a097224 */ /* 0x040fe400078e0209 */
[----:B------:R-:W-:-:S04]  /*29b0*/  IMAD.WIDE.U32 R16, R26, R16, R14 ;  /* 0x000000101a107225 */ /* 0x000fc800078e000e */
[----:B------:R-:W-:Y:S01]  /*29c0*/  IMAD.MOV.U32 R6, RZ, RZ, R16 ;  /* 0x000000ffff067224 */ /* 0x000fe200078e0010 */
[----:B------:R-:W-:Y:S01]  /*29d0*/  IADD3 R13, PT, PT, R17, R9, RZ ;  /* 0x00000009110d7210 */ /* 0x000fe20007ffe0ff */
[----:B------:R-:W-:Y:S06]  /*29e0*/  @P0 BRA `(.L_x_18) ;  /* 0xfffffffc00180947 */ /* 0x000fec000383ffff */
[----:B------:R-:W-:-:S07]  /*29f0*/  MOV R9, UR5 ;  /* 0x0000000500097c02 */ /* 0x000fce0008000f00 */
.L_x_17:
[----:B------:R-:W-:-:S09]  /*2a00*/  UISETP.NE.AND UP0, UPT, UR8, URZ, UPT ;  /* 0x000000ff0800728c */ /* 0x000fd2000bf05270 */
[----:B------:R-:W-:Y:S05]  /*2a10*/  BRA.U !UP0, `(.L_x_12) ;  /* 0x0000000108c87547 */ /* 0x000fea000b800000 */
[----:B------:R-:W2:Y:S01]  /*2a20*/  S2R R14, SR_CgaCtaId ;  /* 0x00000000000e7919 */ /* 0x000ea20000008800 */
[----:B-1----:R-:W1:Y:S01]  /*2a30*/  LDCU UR7, c[0x0][0x39c] ;  /* 0x00007380ff0777ac */ /* 0x002e620008000800 */
[--C-:B------:R-:W-:Y:S01]  /*2a40*/  IMAD.IADD R18, R8, 0x1, R9.reuse ;  /* 0x0000000108127824 */ /* 0x100fe200078e0209 */
[----:B------:R-:W-:Y:S01]  /*2a50*/  MOV R5, 0x400 ;  /* 0x0000040000057802 */ /* 0x000fe20000000f00 */
[----:B------:R-:W-:Y:S01]  /*2a60*/  IMAD R9, R12, UR6, R9 ;  /* 0x000000060c097c24 */ /* 0x000fe2000f8e0209 */
[----:B------:R-:W-:Y:S01]  /*2a70*/  CS2R R16, SRZ ;  /* 0x0000000000107805 */ /* 0x000fe2000001ff00 */
[----:B------:R-:W-:Y:S01]  /*2a80*/  UISETP.NE.AND UP0, UPT, UR8, 0x1, UPT ;  /* 0x000000010800788c */ /* 0x000fe2000bf05270 */
[----:B------:R-:W-:Y:S02]  /*2a90*/  MOV R12, R6 ;  /* 0x00000006000c7202 */ /* 0x000fe40000000f00 */
[----:B-1----:R-:W-:-:S04]  /*2aa0*/  ISETP.GE.AND P0, PT, R18, UR7, PT ;  /* 0x0000000712007c0c */ /* 0x002fc8000bf06270 */
[----:B------:R-:W-:-:S04]  /*2ab0*/  ISETP.GT.AND P0, PT, R18, -0x1, !P0 ;  /* 0xffffffff1200780c */ /* 0x000fc80004704270 */
[----:B------:R-:W-:Y:S02]  /*2ac0*/  PLOP3.LUT P0, PT, P0, P1, PT, 0x80, 0x8 ;  /* 0x000000000008781c */ /* 0x000fe40000703070 */
[----:B--2---:R-:W-:Y:S01]  /*2ad0*/  LEA R14, R14, R5, 0x18 ;  /* 0x000000050e0e7211 */ /* 0x004fe200078ec0ff */
[----:B------:R-:W-:-:S03]  /*2ae0*/  IMAD R5, R7, UR7, R18 ;  /* 0x0000000707057c24 */ /* 0x000fc6000f8e0212 */
[----:B------:R-:W-:Y:S01]  /*2af0*/  LEA R7, R9, R14, 0x3 ;  /* 0x0000000e09077211 */ /* 0x000fe200078e18ff */
[----:B------:R-:W-:-:S04]  /*2b00*/  IMAD R5, R5, 0x8, R4 ;  /* 0x0000000805057824 */ /* 0x000fc800078e0204 */
[----:B------:R-:W-:Y:S04]  /*2b10*/  LDS.64 R14, [R7] ;  /* 0x00000000070e7984 */ /* 0x000fe80000000a00 */
[----:B------:R-:W1:Y:S02]  /*2b20*/  @P0 LDS.64 R16, [R5] ;  /* 0x0000000005100984 */ /* 0x000e640000000a00 */
[-C--:B-1----:R-:W-:Y:S02]  /*2b30*/  IMAD R9, R15, R16.reuse, RZ ;  /* 0x000000100f097224 */ /* 0x082fe400078e02ff */
[----:B------:R-:W-:-:S04]  /*2b40*/  IMAD.WIDE.U32 R12, R14, R16, R12 ;  /* 0x000000100e0c7225 */ /* 0x000fc800078e000c */
[----:B------:R-:W-:Y:S02]  /*2b50*/  IMAD R9, R14, R17, R9 ;  /* 0x000000110e097224 */ /* 0x000fe400078e0209 */
[----:B------:R-:W-:-:S03]  /*2b60*/  IMAD.MOV.U32 R6, RZ, RZ, R12 ;  /* 0x000000ffff067224 */ /* 0x000fc600078e000c */
[----:B------:R-:W-:Y:S01]  /*2b70*/  IADD3 R13, PT, PT, R13, R9, RZ ;  /* 0x000000090d0d7210 */ /* 0x000fe20007ffe0ff */
[----:B------:R-:W-:Y:S06]  /*2b80*/  BRA.U !UP0, `(.L_x_12) ;  /* 0x00000001086c7547 */ /* 0x000fec000b800000 */
[----:B------:R-:W-:Y:S01]  /*2b90*/  VIADD R9, R18, 0x1 ;  /* 0x0000000112097836 */ /* 0x000fe20000000000 */
[----:B------:R-:W-:Y:S01]  /*2ba0*/  CS2R R16, SRZ ;  /* 0x0000000000107805 */ /* 0x000fe2000001ff00 */
[----:B------:R-:W-:Y:S01]  /*2bb0*/  LDS.64 R14, [R7+0x8] ;  /* 0x00000800070e7984 */ /* 0x000fe20000000a00 */
[----:B------:R-:W-:Y:S01]  /*2bc0*/  UISETP.NE.AND UP0, UPT, UR8, 0x2, UPT ;  /* 0x000000020800788c */ /* 0x000fe2000bf05270 */
[----:B------:R-:W-:Y:S02]  /*2bd0*/  MOV R12, R6 ;  /* 0x00000006000c7202 */ /* 0x000fe40000000f00 */
[----:B------:R-:W-:-:S04]  /*2be0*/  ISETP.GE.AND P0, PT, R9, UR7, PT ;  /* 0x0000000709007c0c */ /* 0x000fc8000bf06270 */
[----:B------:R-:W-:-:S04]  /*2bf0*/  ISETP.GT.AND P0, PT, R9, -0x1, !P0 ;  /* 0xffffffff0900780c */ /* 0x000fc80004704270 */
[----:B------:R-:W-:-:S13]  /*2c00*/  PLOP3.LUT P0, PT, P0, P1, PT, 0x80, 0x8 ;  /* 0x000000000008781c */ /* 0x000fda0000703070 */
[----:B------:R-:W1:Y:S02]  /*2c10*/  @P0 LDS.64 R16, [R5+0x8] ;  /* 0x0000080005100984 */ /* 0x000e640000000a00 */
        /* <DEDUP_REMOVED lines=8> */
[----:B------:R1:W-:Y:S03]  /*2ca0*/  LDS.64 R16, [R7+0x10] ;  /* 0x0000100007107984 */ /* 0x0003e60000000a00 */
[----:B------:R-:W-:-:S04]  /*2cb0*/  ISETP.GE.AND P0, PT, R18, UR7, PT ;  /* 0x0000000712007c0c */ /* 0x000fc8000bf06270 */
[----:B------:R-:W-:Y:S02]  /*2cc0*/  ISETP.GT.AND P0, PT, R18, -0x1, !P0 ;  /* 0xffffffff1200780c */ /* 0x000fe40004704270 */
[----:B-1----:R-:W-:Y:S02]  /*2cd0*/  MOV R7, R13 ;  /* 0x0000000d00077202 */ /* 0x002fe40000000f00 */
[----:B------:R-:W-:-:S13]  /*2ce0*/  PLOP3.LUT P0, PT, P0, P1, PT, 0x80, 0x8 ;  /* 0x000000000008781c */ /* 0x000fda0000703070 */
[----:B------:R-:W1:Y:S02]  /*2cf0*/  @P0 LDS.64 R14, [R5+0x10] ;  /* 0x00001000050e0984 */ /* 0x000e640000000a00 */
[-C--:B-1----:R-:W-:Y:S02]  /*2d00*/  IMAD R9, R17, R14.reuse, RZ ;  /* 0x0000000e11097224 */ /* 0x082fe400078e02ff */
[----:B------:R-:W-:-:S04]  /*2d10*/  IMAD.WIDE.U32 R6, R16, R14, R6 ;  /* 0x0000000e10067225 */ /* 0x000fc800078e0006 */
[----:B------:R-:W-:-:S04]  /*2d20*/  IMAD R9, R16, R15, R9 ;  /* 0x0000000f10097224 */ /* 0x000fc800078e0209 */
[----:B------:R-:W-:-:S07]  /*2d30*/  IMAD.IADD R13, R7, 0x1, R9 ;  /* 0x00000001070d7824 */ /* 0x000fce00078e0209 */
.L_x_12:
[----:B------:R-:W-:Y:S05]  /*2d40*/  @P6 BRA `(.L_x_22) ;  /* 0xffffffd800ec6947 */ /* 0x000fea000383ffff */
[----:B------:R-:W2:Y:S01]  /*2d50*/  LDCU UR6, c[0x0][0x3a0] ;  /* 0x00007400ff0677ac */ /* 0x000ea20008000800 */
[----:B------:R-:W-:-:S04]  /*2d60*/  UIADD3 UR4, UPT, UPT, UR4, 0x1, URZ ;  /* 0x0000000104047890 */ /* 0x000fc8000fffe0ff */
[----:B--2---:R-:W-:-:S09]  /*2d70*/  UISETP.NE.AND UP0, UPT, UR4, UR6, UPT ;  /* 0x000000060400728c */ /* 0x004fd2000bf05270 */
[----:B------:R-:W-:Y:S05]  /*2d80*/  BRA.U UP0, `(.L_x_23) ;  /* 0xffffffd900d47547 */ /* 0x000fea000b83ffff */
.L_x_8:
[----:B-1----:R-:W1:Y:S01]  /*2d90*/  LDC.64 R8, c[0x0][0x398] ;  /* 0x0000e600ff087b82 */ /* 0x002e620000000a00 */
[----:B------:R-:W-:-:S07]  /*2da0*/  MOV R7, R13 ;  /* 0x0000000d00077202 */ /* 0x000fce0000000f00 */
[----:B------:R-:W2:Y:S01]  /*2db0*/  LDC.64 R4, c[0x0][0x390] ;  /* 0x0000e400ff047b82 */ /* 0x000ea20000000a00 */
[----:B-1----:R-:W-:-:S04]  /*2dc0*/  IMAD R3, R8, UR9, R3 ;  /* 0x0000000908037c24 */ /* 0x002fc8000f8e0203 */
[----:B------:R-:W-:-:S04]  /*2dd0*/  IMAD R3, R3, R9, R0 ;  /* 0x0000000903037224 */ /* 0x000fc800078e0200 */
[----:B--2---:R-:W-:-:S05]  /*2de0*/  IMAD.WIDE R2, R3, 0x8, R4 ;  /* 0x0000000803027825 */ /* 0x004fca00078e0204 */
[----:B------:R-:W-:Y:S01]  /*2df0*/  STG.E.64 desc[UR10][R2.64], R6 ;  /* 0x0000000602007986 */ /* 0x000fe2000c101b0a */
[----:B0-----:R-:W-:Y:S05]  /*2e00*/  EXIT ;  /* 0x000000000000794d */ /* 0x001fea0003800000 */
.L_x_24:
[----:B------:R-:W-:-:S00]  /*2e10*/  BRA `(.L_x_24) ;  /* 0xfffffffc00fc7947 */ /* 0x000fc0000383ffff */
[----:B------:R-:W-:-:S00]  /*2e20*/  NOP ;  /* 0x0000000000007918 */ /* 0x000fc00000000000 */
        /* <DEDUP_REMOVED lines=13> */
.L_x_25:


//--------------------- .nv.shared._Z7dkernelPlS_S_iiiiii --------------------------
	.section	.nv.shared._Z7dkernelPlS_S_iiiiii,"aw",@nobits
	.sectionflags	@""
	.align	16
	.zero		1024


//--------------------- .nv.shared.reserved.0     --------------------------
	.section	.nv.shared.reserved.0,"aw",@nobits
	.weak		__nv_reservedSMEM_offset_0_alias
	.size		__nv_reservedSMEM_offset_0_alias, 0, 64
	.other		__nv_reservedSMEM_offset_0_alias,@"STO_CUDA_RESERVED_SHARED STV_DEFAULT"
__nv_reservedSMEM_offset_0_alias:
	.zero		0
	.zero		64


//--------------------- .nv.constant0._Z7dkernelPlS_S_iiiiii --------------------------
	.section	.nv.constant0._Z7dkernelPlS_S_iiiiii,"a",@progbits
	.sectionflags	@""
	.align	4
.nv.constant0._Z7dkernelPlS_S_iiiiii:
	.zero		944


//--------------------- SYMBOLS --------------------------

	.type		.nv.reservedSmem.offset0,@object
	.size		.nv.reservedSmem.offset0,0x4
	.type		.nv.reservedSmem.cap,@object
	.size		.nv.reservedSmem.cap,0x4
